//
// Generated by NVIDIA NVVM Compiler
//
// Compiler Build ID: CL-36424714
// Cuda compilation tools, release 13.0, V13.0.88
// Based on NVVM 20.0.0
//

.version 9.0
.target sm_100
.address_size 64

	// .globl	_Z11check7RollsPmPKiS1_

.visible .entry _Z11check7RollsPmPKiS1_(
	.param .u64 .ptr .align 1 _Z11check7RollsPmPKiS1__param_0,
	.param .u64 .ptr .align 1 _Z11check7RollsPmPKiS1__param_1,
	.param .u64 .ptr .align 1 _Z11check7RollsPmPKiS1__param_2
)
{
	.reg .pred 	%p<17>;
	.reg .b32 	%r<149>;
	.reg .b64 	%rd<105>;

	ld.param.u64 	%rd45, [_Z11check7RollsPmPKiS1__param_0];
	ld.param.u64 	%rd46, [_Z11check7RollsPmPKiS1__param_1];
	ld.param.u64 	%rd47, [_Z11check7RollsPmPKiS1__param_2];
	cvta.to.global.u64 	%rd48, %rd45;
	cvta.to.global.u64 	%rd1, %rd47;
	cvta.to.global.u64 	%rd2, %rd46;
	mov.u32 	%r35, %tid.x;
	mov.u32 	%r36, %ctaid.x;
	mov.u32 	%r37, %ntid.x;
	mad.lo.s32 	%r38, %r36, %r37, %r35;
	ld.global.u32 	%r39, [%rd2+376];
	add.s32 	%r40, %r39, %r38;
	mad.lo.s32 	%r41, %r40, 6, 4;
	cvt.s64.s32 	%rd49, %r41;
	mul.wide.s32 	%rd50, %r38, 8;
	add.s64 	%rd3, %rd48, %rd50;
	mad.lo.s64 	%rd97, %rd49, 8521207144154005504, 277363943098;
	mul.lo.s64 	%rd5, %rd49, 3304967886209024;
	mul.lo.s64 	%rd51, %rd49, 4629498561413120000;
	sub.s64 	%rd96, 107048004364969, %rd51;
	mov.b64 	%rd98, 11;
$L__BB0_1:
	add.s64 	%rd52, %rd5, %rd98;
	and.b64  	%rd99, %rd52, 281474976710655;
	shr.u64 	%rd53, %rd99, 17;
	cvt.u32.u64 	%r42, %rd53;
	mul.hi.u32 	%r43, %r42, -1370734243;
	shr.u32 	%r44, %r43, 6;
	mul.lo.s32 	%r45, %r44, 94;
	sub.s32 	%r46, %r42, %r45;
	mul.wide.u32 	%rd54, %r46, 4;
	add.s64 	%rd55, %rd2, %rd54;
	ld.global.u32 	%r1, [%rd55];
	setp.gt.s32 	%p1, %r1, 4;
	@%p1 bra 	$L__BB0_24;
	shl.b32 	%r48, %r1, 1;
	mul.wide.s32 	%rd56, %r48, 4;
	add.s64 	%rd11, %rd1, %rd56;
	ld.global.u32 	%r2, [%rd11+4];
	setp.eq.s32 	%p2, %r2, 0;
	mov.b32 	%r142, 1;
	@%p2 bra 	$L__BB0_4;
	ld.global.u32 	%r49, [%rd11];
	and.b64  	%rd99, %rd97, 281474976710655;
	shr.u64 	%rd57, %rd99, 17;
	cvt.u32.u64 	%r50, %rd57;
	sub.s32 	%r51, %r2, %r49;
	add.s32 	%r52, %r51, 1;
	rem.s32 	%r53, %r50, %r52;
	add.s32 	%r142, %r53, %r49;
$L__BB0_4:
	mul.lo.s32 	%r54, %r1, 6;
	shl.b32 	%r5, %r142, %r54;
	mad.lo.s64 	%rd14, %rd99, 25214903917, 11;
	and.b64  	%rd100, %rd14, 281474976710655;
	shr.u64 	%rd58, %rd100, 17;
	cvt.u32.u64 	%r55, %rd58;
	mul.hi.u32 	%r56, %r55, -1370734243;
	shr.u32 	%r57, %r56, 6;
	mul.lo.s32 	%r58, %r57, 94;
	sub.s32 	%r59, %r55, %r58;
	mul.wide.u32 	%rd59, %r59, 4;
	add.s64 	%rd60, %rd2, %rd59;
	ld.global.u32 	%r6, [%rd60];
	setp.gt.s32 	%p3, %r6, 4;
	@%p3 bra 	$L__BB0_24;
	shl.b32 	%r61, %r6, 1;
	mul.wide.s32 	%rd61, %r61, 4;
	add.s64 	%rd16, %rd1, %rd61;
	ld.global.u32 	%r7, [%rd16+4];
	setp.eq.s32 	%p4, %r7, 0;
	mov.b32 	%r143, 1;
	@%p4 bra 	$L__BB0_7;
	ld.global.u32 	%r62, [%rd16];
	mad.lo.s64 	%rd62, %rd14, 25214903917, 11;
	and.b64  	%rd100, %rd62, 281474976710655;
	shr.u64 	%rd63, %rd100, 17;
	cvt.u32.u64 	%r63, %rd63;
	sub.s32 	%r64, %r7, %r62;
	add.s32 	%r65, %r64, 1;
	rem.s32 	%r66, %r63, %r65;
	add.s32 	%r143, %r66, %r62;
$L__BB0_7:
	mul.lo.s32 	%r67, %r6, 6;
	shl.b32 	%r68, %r143, %r67;
	add.s32 	%r10, %r68, %r5;
	mad.lo.s64 	%rd19, %rd100, 25214903917, 11;
	and.b64  	%rd101, %rd19, 281474976710655;
	shr.u64 	%rd64, %rd101, 17;
	cvt.u32.u64 	%r69, %rd64;
	mul.hi.u32 	%r70, %r69, -1370734243;
	shr.u32 	%r71, %r70, 6;
	mul.lo.s32 	%r72, %r71, 94;
	sub.s32 	%r73, %r69, %r72;
	mul.wide.u32 	%rd65, %r73, 4;
	add.s64 	%rd66, %rd2, %rd65;
	ld.global.u32 	%r11, [%rd66];
	setp.gt.s32 	%p5, %r11, 4;
	@%p5 bra 	$L__BB0_24;
	shl.b32 	%r75, %r11, 1;
	mul.wide.s32 	%rd67, %r75, 4;
	add.s64 	%rd21, %rd1, %rd67;
	ld.global.u32 	%r12, [%rd21+4];
	setp.eq.s32 	%p6, %r12, 0;
	mov.b32 	%r144, 1;
	@%p6 bra 	$L__BB0_10;
	ld.global.u32 	%r76, [%rd21];
	mad.lo.s64 	%rd68, %rd19, 25214903917, 11;
	and.b64  	%rd101, %rd68, 281474976710655;
	shr.u64 	%rd69, %rd101, 17;
	cvt.u32.u64 	%r77, %rd69;
	sub.s32 	%r78, %r12, %r76;
	add.s32 	%r79, %r78, 1;
	rem.s32 	%r80, %r77, %r79;
	add.s32 	%r144, %r80, %r76;
$L__BB0_10:
	mul.lo.s32 	%r81, %r11, 6;
	shl.b32 	%r82, %r144, %r81;
	add.s32 	%r15, %r82, %r10;
	mad.lo.s64 	%rd24, %rd101, 25214903917, 11;
	and.b64  	%rd102, %rd24, 281474976710655;
	shr.u64 	%rd70, %rd102, 17;
	cvt.u32.u64 	%r83, %rd70;
	mul.hi.u32 	%r84, %r83, -1370734243;
	shr.u32 	%r85, %r84, 6;
	mul.lo.s32 	%r86, %r85, 94;
	sub.s32 	%r87, %r83, %r86;
	mul.wide.u32 	%rd71, %r87, 4;
	add.s64 	%rd72, %rd2, %rd71;
	ld.global.u32 	%r16, [%rd72];
	setp.gt.s32 	%p7, %r16, 4;
	@%p7 bra 	$L__BB0_24;
	shl.b32 	%r89, %r16, 1;
	mul.wide.s32 	%rd73, %r89, 4;
	add.s64 	%rd26, %rd1, %rd73;
	ld.global.u32 	%r17, [%rd26+4];
	setp.eq.s32 	%p8, %r17, 0;
	mov.b32 	%r145, 1;
	@%p8 bra 	$L__BB0_13;
	ld.global.u32 	%r90, [%rd26];
	mad.lo.s64 	%rd74, %rd24, 25214903917, 11;
	and.b64  	%rd102, %rd74, 281474976710655;
	shr.u64 	%rd75, %rd102, 17;
	cvt.u32.u64 	%r91, %rd75;
	sub.s32 	%r92, %r17, %r90;
	add.s32 	%r93, %r92, 1;
	rem.s32 	%r94, %r91, %r93;
	add.s32 	%r145, %r94, %r90;
$L__BB0_13:
	mul.lo.s32 	%r95, %r16, 6;
	shl.b32 	%r96, %r145, %r95;
	add.s32 	%r20, %r96, %r15;
	mad.lo.s64 	%rd29, %rd102, 25214903917, 11;
	and.b64  	%rd103, %rd29, 281474976710655;
	shr.u64 	%rd76, %rd103, 17;
	cvt.u32.u64 	%r97, %rd76;
	mul.hi.u32 	%r98, %r97, -1370734243;
	shr.u32 	%r99, %r98, 6;
	mul.lo.s32 	%r100, %r99, 94;
	sub.s32 	%r101, %r97, %r100;
	mul.wide.u32 	%rd77, %r101, 4;
	add.s64 	%rd78, %rd2, %rd77;
	ld.global.u32 	%r21, [%rd78];
	setp.gt.s32 	%p9, %r21, 4;
	@%p9 bra 	$L__BB0_24;
	shl.b32 	%r103, %r21, 1;
	mul.wide.s32 	%rd79, %r103, 4;
	add.s64 	%rd31, %rd1, %rd79;
	ld.global.u32 	%r22, [%rd31+4];
	setp.eq.s32 	%p10, %r22, 0;
	mov.b32 	%r146, 1;
	@%p10 bra 	$L__BB0_16;
	ld.global.u32 	%r104, [%rd31];
	mad.lo.s64 	%rd80, %rd29, 25214903917, 11;
	and.b64  	%rd103, %rd80, 281474976710655;
	shr.u64 	%rd81, %rd103, 17;
	cvt.u32.u64 	%r105, %rd81;
	sub.s32 	%r106, %r22, %r104;
	add.s32 	%r107, %r106, 1;
	rem.s32 	%r108, %r105, %r107;
	add.s32 	%r146, %r108, %r104;
$L__BB0_16:
	mul.lo.s32 	%r109, %r21, 6;
	shl.b32 	%r110, %r146, %r109;
	add.s32 	%r25, %r110, %r20;
	mad.lo.s64 	%rd34, %rd103, 25214903917, 11;
	and.b64  	%rd104, %rd34, 281474976710655;
	shr.u64 	%rd82, %rd104, 17;
	cvt.u32.u64 	%r111, %rd82;
	mul.hi.u32 	%r112, %r111, -1370734243;
	shr.u32 	%r113, %r112, 6;
	mul.lo.s32 	%r114, %r113, 94;
	sub.s32 	%r115, %r111, %r114;
	mul.wide.u32 	%rd83, %r115, 4;
	add.s64 	%rd84, %rd2, %rd83;
	ld.global.u32 	%r26, [%rd84];
	setp.gt.s32 	%p11, %r26, 4;
	@%p11 bra 	$L__BB0_24;
	shl.b32 	%r117, %r26, 1;
	mul.wide.s32 	%rd85, %r117, 4;
	add.s64 	%rd36, %rd1, %rd85;
	ld.global.u32 	%r27, [%rd36+4];
	setp.eq.s32 	%p12, %r27, 0;
	mov.b32 	%r147, 1;
	@%p12 bra 	$L__BB0_19;
	ld.global.u32 	%r118, [%rd36];
	mad.lo.s64 	%rd86, %rd34, 25214903917, 11;
	and.b64  	%rd104, %rd86, 281474976710655;
	shr.u64 	%rd87, %rd104, 17;
	cvt.u32.u64 	%r119, %rd87;
	sub.s32 	%r120, %r27, %r118;
	add.s32 	%r121, %r120, 1;
	rem.s32 	%r122, %r119, %r121;
	add.s32 	%r147, %r122, %r118;
$L__BB0_19:
	mul.lo.s32 	%r123, %r26, 6;
	shl.b32 	%r124, %r147, %r123;
	add.s32 	%r30, %r124, %r25;
	mad.lo.s64 	%rd39, %rd104, 25214903917, 11;
	shr.u64 	%rd88, %rd39, 17;
	cvt.u32.u64 	%r125, %rd88;
	and.b32  	%r126, %r125, 2147483647;
	mul.hi.u32 	%r127, %r126, -1370734243;
	shr.u32 	%r128, %r127, 6;
	mul.lo.s32 	%r129, %r128, 94;
	sub.s32 	%r130, %r126, %r129;
	mul.wide.u32 	%rd89, %r130, 4;
	add.s64 	%rd90, %rd2, %rd89;
	ld.global.u32 	%r31, [%rd90];
	setp.gt.s32 	%p13, %r31, 4;
	@%p13 bra 	$L__BB0_24;
	shl.b32 	%r132, %r31, 1;
	mul.wide.s32 	%rd91, %r132, 4;
	add.s64 	%rd40, %rd1, %rd91;
	ld.global.u32 	%r32, [%rd40+4];
	setp.eq.s32 	%p14, %r32, 0;
	mov.b32 	%r148, 1;
	@%p14 bra 	$L__BB0_22;
	ld.global.u32 	%r133, [%rd40];
	mad.lo.s64 	%rd92, %rd39, 25214903917, 11;
	shr.u64 	%rd93, %rd92, 17;
	cvt.u32.u64 	%r134, %rd93;
	and.b32  	%r135, %r134, 2147483647;
	sub.s32 	%r136, %r32, %r133;
	add.s32 	%r137, %r136, 1;
	rem.s32 	%r138, %r135, %r137;
	add.s32 	%r148, %r138, %r133;
$L__BB0_22:
	mul.lo.s32 	%r139, %r31, 6;
	shl.b32 	%r140, %r148, %r139;
	add.s32 	%r141, %r140, %r30;
	setp.ne.s32 	%p15, %r141, 17043605;
	@%p15 bra 	$L__BB0_24;
	and.b64  	%rd94, %rd96, 281474976710655;
	xor.b64  	%rd95, %rd94, 25214903917;
	st.global.u64 	[%rd3], %rd95;
$L__BB0_24:
	add.s64 	%rd98, %rd98, 25214903917;
	add.s64 	%rd97, %rd97, 8602081037417187945;
	add.s64 	%rd96, %rd96, 246154705703781;
	setp.ne.s64 	%p16, %rd98, 3304967886209035;
	@%p16 bra 	$L__BB0_1;
	ret;

}
	// .globl	_Z11check8RollsPmPKiS1_
.visible .entry _Z11check8RollsPmPKiS1_(
	.param .u64 .ptr .align 1 _Z11check8RollsPmPKiS1__param_0,
	.param .u64 .ptr .align 1 _Z11check8RollsPmPKiS1__param_1,
	.param .u64 .ptr .align 1 _Z11check8RollsPmPKiS1__param_2
)
{
	.reg .pred 	%p<19>;
	.reg .b32 	%r<169>;
	.reg .b64 	%rd<117>;

	ld.param.u64 	%rd50, [_Z11check8RollsPmPKiS1__param_0];
	ld.param.u64 	%rd51, [_Z11check8RollsPmPKiS1__param_1];
	ld.param.u64 	%rd52, [_Z11check8RollsPmPKiS1__param_2];
	cvta.to.global.u64 	%rd53, %rd50;
	cvta.to.global.u64 	%rd1, %rd52;
	cvta.to.global.u64 	%rd2, %rd51;
	mov.u32 	%r40, %tid.x;
	mov.u32 	%r41, %ctaid.x;
	mov.u32 	%r42, %ntid.x;
	mad.lo.s32 	%r43, %r41, %r42, %r40;
	ld.global.u32 	%r44, [%rd2+376];
	add.s32 	%r45, %r44, %r43;
	mad.lo.s32 	%r46, %r45, 6, 5;
	cvt.s64.s32 	%rd54, %r46;
	mul.wide.s32 	%rd55, %r43, 8;
	add.s64 	%rd3, %rd53, %rd55;
	mad.lo.s64 	%rd108, %rd54, 8521207144154005504, 277363943098;
	mul.lo.s64 	%rd5, %rd54, 3304967886209024;
	mul.lo.s64 	%rd56, %rd54, 4629498561413120000;
	sub.s64 	%rd107, 107048004364969, %rd56;
	mov.b64 	%rd109, 11;
$L__BB1_1:
	add.s64 	%rd57, %rd5, %rd109;
	and.b64  	%rd110, %rd57, 281474976710655;
	shr.u64 	%rd58, %rd110, 17;
	cvt.u32.u64 	%r47, %rd58;
	mul.hi.u32 	%r48, %r47, -1370734243;
	shr.u32 	%r49, %r48, 6;
	mul.lo.s32 	%r50, %r49, 94;
	sub.s32 	%r51, %r47, %r50;
	mul.wide.u32 	%rd59, %r51, 4;
	add.s64 	%rd60, %rd2, %rd59;
	ld.global.u32 	%r1, [%rd60];
	setp.gt.s32 	%p1, %r1, 4;
	@%p1 bra 	$L__BB1_27;
	shl.b32 	%r53, %r1, 1;
	mul.wide.s32 	%rd61, %r53, 4;
	add.s64 	%rd11, %rd1, %rd61;
	ld.global.u32 	%r2, [%rd11+4];
	setp.eq.s32 	%p2, %r2, 0;
	mov.b32 	%r161, 1;
	@%p2 bra 	$L__BB1_4;
	ld.global.u32 	%r54, [%rd11];
	and.b64  	%rd110, %rd108, 281474976710655;
	shr.u64 	%rd62, %rd110, 17;
	cvt.u32.u64 	%r55, %rd62;
	sub.s32 	%r56, %r2, %r54;
	add.s32 	%r57, %r56, 1;
	rem.s32 	%r58, %r55, %r57;
	add.s32 	%r161, %r58, %r54;
$L__BB1_4:
	mul.lo.s32 	%r59, %r1, 6;
	shl.b32 	%r5, %r161, %r59;
	mad.lo.s64 	%rd14, %rd110, 25214903917, 11;
	and.b64  	%rd111, %rd14, 281474976710655;
	shr.u64 	%rd63, %rd111, 17;
	cvt.u32.u64 	%r60, %rd63;
	mul.hi.u32 	%r61, %r60, -1370734243;
	shr.u32 	%r62, %r61, 6;
	mul.lo.s32 	%r63, %r62, 94;
	sub.s32 	%r64, %r60, %r63;
	mul.wide.u32 	%rd64, %r64, 4;
	add.s64 	%rd65, %rd2, %rd64;
	ld.global.u32 	%r6, [%rd65];
	setp.gt.s32 	%p3, %r6, 4;
	@%p3 bra 	$L__BB1_27;
	shl.b32 	%r66, %r6, 1;
	mul.wide.s32 	%rd66, %r66, 4;
	add.s64 	%rd16, %rd1, %rd66;
	ld.global.u32 	%r7, [%rd16+4];
	setp.eq.s32 	%p4, %r7, 0;
	mov.b32 	%r162, 1;
	@%p4 bra 	$L__BB1_7;
	ld.global.u32 	%r67, [%rd16];
	mad.lo.s64 	%rd67, %rd14, 25214903917, 11;
	and.b64  	%rd111, %rd67, 281474976710655;
	shr.u64 	%rd68, %rd111, 17;
	cvt.u32.u64 	%r68, %rd68;
	sub.s32 	%r69, %r7, %r67;
	add.s32 	%r70, %r69, 1;
	rem.s32 	%r71, %r68, %r70;
	add.s32 	%r162, %r71, %r67;
$L__BB1_7:
	mul.lo.s32 	%r72, %r6, 6;
	shl.b32 	%r73, %r162, %r72;
	add.s32 	%r10, %r73, %r5;
	mad.lo.s64 	%rd19, %rd111, 25214903917, 11;
	and.b64  	%rd112, %rd19, 281474976710655;
	shr.u64 	%rd69, %rd112, 17;
	cvt.u32.u64 	%r74, %rd69;
	mul.hi.u32 	%r75, %r74, -1370734243;
	shr.u32 	%r76, %r75, 6;
	mul.lo.s32 	%r77, %r76, 94;
	sub.s32 	%r78, %r74, %r77;
	mul.wide.u32 	%rd70, %r78, 4;
	add.s64 	%rd71, %rd2, %rd70;
	ld.global.u32 	%r11, [%rd71];
	setp.gt.s32 	%p5, %r11, 4;
	@%p5 bra 	$L__BB1_27;
	shl.b32 	%r80, %r11, 1;
	mul.wide.s32 	%rd72, %r80, 4;
	add.s64 	%rd21, %rd1, %rd72;
	ld.global.u32 	%r12, [%rd21+4];
	setp.eq.s32 	%p6, %r12, 0;
	mov.b32 	%r163, 1;
	@%p6 bra 	$L__BB1_10;
	ld.global.u32 	%r81, [%rd21];
	mad.lo.s64 	%rd73, %rd19, 25214903917, 11;
	and.b64  	%rd112, %rd73, 281474976710655;
	shr.u64 	%rd74, %rd112, 17;
	cvt.u32.u64 	%r82, %rd74;
	sub.s32 	%r83, %r12, %r81;
	add.s32 	%r84, %r83, 1;
	rem.s32 	%r85, %r82, %r84;
	add.s32 	%r163, %r85, %r81;
$L__BB1_10:
	mul.lo.s32 	%r86, %r11, 6;
	shl.b32 	%r87, %r163, %r86;
	add.s32 	%r15, %r87, %r10;
	mad.lo.s64 	%rd24, %rd112, 25214903917, 11;
	and.b64  	%rd113, %rd24, 281474976710655;
	shr.u64 	%rd75, %rd113, 17;
	cvt.u32.u64 	%r88, %rd75;
	mul.hi.u32 	%r89, %r88, -1370734243;
	shr.u32 	%r90, %r89, 6;
	mul.lo.s32 	%r91, %r90, 94;
	sub.s32 	%r92, %r88, %r91;
	mul.wide.u32 	%rd76, %r92, 4;
	add.s64 	%rd77, %rd2, %rd76;
	ld.global.u32 	%r16, [%rd77];
	setp.gt.s32 	%p7, %r16, 4;
	@%p7 bra 	$L__BB1_27;
	shl.b32 	%r94, %r16, 1;
	mul.wide.s32 	%rd78, %r94, 4;
	add.s64 	%rd26, %rd1, %rd78;
	ld.global.u32 	%r17, [%rd26+4];
	setp.eq.s32 	%p8, %r17, 0;
	mov.b32 	%r164, 1;
	@%p8 bra 	$L__BB1_13;
	ld.global.u32 	%r95, [%rd26];
	mad.lo.s64 	%rd79, %rd24, 25214903917, 11;
	and.b64  	%rd113, %rd79, 281474976710655;
	shr.u64 	%rd80, %rd113, 17;
	cvt.u32.u64 	%r96, %rd80;
	sub.s32 	%r97, %r17, %r95;
	add.s32 	%r98, %r97, 1;
	rem.s32 	%r99, %r96, %r98;
	add.s32 	%r164, %r99, %r95;
$L__BB1_13:
	mul.lo.s32 	%r100, %r16, 6;
	shl.b32 	%r101, %r164, %r100;
	add.s32 	%r20, %r101, %r15;
	mad.lo.s64 	%rd29, %rd113, 25214903917, 11;
	and.b64  	%rd114, %rd29, 281474976710655;
	shr.u64 	%rd81, %rd114, 17;
	cvt.u32.u64 	%r102, %rd81;
	mul.hi.u32 	%r103, %r102, -1370734243;
	shr.u32 	%r104, %r103, 6;
	mul.lo.s32 	%r105, %r104, 94;
	sub.s32 	%r106, %r102, %r105;
	mul.wide.u32 	%rd82, %r106, 4;
	add.s64 	%rd83, %rd2, %rd82;
	ld.global.u32 	%r21, [%rd83];
	setp.gt.s32 	%p9, %r21, 4;
	@%p9 bra 	$L__BB1_27;
	shl.b32 	%r108, %r21, 1;
	mul.wide.s32 	%rd84, %r108, 4;
	add.s64 	%rd31, %rd1, %rd84;
	ld.global.u32 	%r22, [%rd31+4];
	setp.eq.s32 	%p10, %r22, 0;
	mov.b32 	%r165, 1;
	@%p10 bra 	$L__BB1_16;
	ld.global.u32 	%r109, [%rd31];
	mad.lo.s64 	%rd85, %rd29, 25214903917, 11;
	and.b64  	%rd114, %rd85, 281474976710655;
	shr.u64 	%rd86, %rd114, 17;
	cvt.u32.u64 	%r110, %rd86;
	sub.s32 	%r111, %r22, %r109;
	add.s32 	%r112, %r111, 1;
	rem.s32 	%r113, %r110, %r112;
	add.s32 	%r165, %r113, %r109;
$L__BB1_16:
	mul.lo.s32 	%r114, %r21, 6;
	shl.b32 	%r115, %r165, %r114;
	add.s32 	%r25, %r115, %r20;
	mad.lo.s64 	%rd34, %rd114, 25214903917, 11;
	and.b64  	%rd115, %rd34, 281474976710655;
	shr.u64 	%rd87, %rd115, 17;
	cvt.u32.u64 	%r116, %rd87;
	mul.hi.u32 	%r117, %r116, -1370734243;
	shr.u32 	%r118, %r117, 6;
	mul.lo.s32 	%r119, %r118, 94;
	sub.s32 	%r120, %r116, %r119;
	mul.wide.u32 	%rd88, %r120, 4;
	add.s64 	%rd89, %rd2, %rd88;
	ld.global.u32 	%r26, [%rd89];
	setp.gt.s32 	%p11, %r26, 4;
	@%p11 bra 	$L__BB1_27;
	shl.b32 	%r122, %r26, 1;
	mul.wide.s32 	%rd90, %r122, 4;
	add.s64 	%rd36, %rd1, %rd90;
	ld.global.u32 	%r27, [%rd36+4];
	setp.eq.s32 	%p12, %r27, 0;
	mov.b32 	%r166, 1;
	@%p12 bra 	$L__BB1_19;
	ld.global.u32 	%r123, [%rd36];
	mad.lo.s64 	%rd91, %rd34, 25214903917, 11;
	and.b64  	%rd115, %rd91, 281474976710655;
	shr.u64 	%rd92, %rd115, 17;
	cvt.u32.u64 	%r124, %rd92;
	sub.s32 	%r125, %r27, %r123;
	add.s32 	%r126, %r125, 1;
	rem.s32 	%r127, %r124, %r126;
	add.s32 	%r166, %r127, %r123;
$L__BB1_19:
	mul.lo.s32 	%r128, %r26, 6;
	shl.b32 	%r129, %r166, %r128;
	add.s32 	%r30, %r129, %r25;
	mad.lo.s64 	%rd39, %rd115, 25214903917, 11;
	and.b64  	%rd116, %rd39, 281474976710655;
	shr.u64 	%rd93, %rd116, 17;
	cvt.u32.u64 	%r130, %rd93;
	mul.hi.u32 	%r131, %r130, -1370734243;
	shr.u32 	%r132, %r131, 6;
	mul.lo.s32 	%r133, %r132, 94;
	sub.s32 	%r134, %r130, %r133;
	mul.wide.u32 	%rd94, %r134, 4;
	add.s64 	%rd95, %rd2, %rd94;
	ld.global.u32 	%r31, [%rd95];
	setp.gt.s32 	%p13, %r31, 4;
	@%p13 bra 	$L__BB1_27;
	shl.b32 	%r136, %r31, 1;
	mul.wide.s32 	%rd96, %r136, 4;
	add.s64 	%rd41, %rd1, %rd96;
	ld.global.u32 	%r32, [%rd41+4];
	setp.eq.s32 	%p14, %r32, 0;
	mov.b32 	%r167, 1;
	@%p14 bra 	$L__BB1_22;
	ld.global.u32 	%r137, [%rd41];
	mad.lo.s64 	%rd97, %rd39, 25214903917, 11;
	and.b64  	%rd116, %rd97, 281474976710655;
	shr.u64 	%rd98, %rd116, 17;
	cvt.u32.u64 	%r138, %rd98;
	sub.s32 	%r139, %r32, %r137;
	add.s32 	%r140, %r139, 1;
	rem.s32 	%r141, %r138, %r140;
	add.s32 	%r167, %r141, %r137;
$L__BB1_22:
	mul.lo.s32 	%r142, %r31, 6;
	shl.b32 	%r143, %r167, %r142;
	add.s32 	%r35, %r143, %r30;
	mad.lo.s64 	%rd44, %rd116, 25214903917, 11;
	shr.u64 	%rd99, %rd44, 17;
	cvt.u32.u64 	%r144, %rd99;
	and.b32  	%r145, %r144, 2147483647;
	mul.hi.u32 	%r146, %r145, -1370734243;
	shr.u32 	%r147, %r146, 6;
	mul.lo.s32 	%r148, %r147, 94;
	sub.s32 	%r149, %r145, %r148;
	mul.wide.u32 	%rd100, %r149, 4;
	add.s64 	%rd101, %rd2, %rd100;
	ld.global.u32 	%r36, [%rd101];
	setp.gt.s32 	%p15, %r36, 4;
	@%p15 bra 	$L__BB1_27;
	shl.b32 	%r151, %r36, 1;
	mul.wide.s32 	%rd102, %r151, 4;
	add.s64 	%rd45, %rd1, %rd102;
	ld.global.u32 	%r37, [%rd45+4];
	setp.eq.s32 	%p16, %r37, 0;
	mov.b32 	%r168, 1;
	@%p16 bra 	$L__BB1_25;
	ld.global.u32 	%r152, [%rd45];
	mad.lo.s64 	%rd103, %rd44, 25214903917, 11;
	shr.u64 	%rd104, %rd103, 17;
	cvt.u32.u64 	%r153, %rd104;
	and.b32  	%r154, %r153, 2147483647;
	sub.s32 	%r155, %r37, %r152;
	add.s32 	%r156, %r155, 1;
	rem.s32 	%r157, %r154, %r156;
	add.s32 	%r168, %r157, %r152;
$L__BB1_25:
	mul.lo.s32 	%r158, %r36, 6;
	shl.b32 	%r159, %r168, %r158;
	add.s32 	%r160, %r159, %r35;
	setp.ne.s32 	%p17, %r160, 17043605;
	@%p17 bra 	$L__BB1_27;
	and.b64  	%rd105, %rd107, 281474976710655;
	xor.b64  	%rd106, %rd105, 25214903917;
	st.global.u64 	[%rd3], %rd106;
$L__BB1_27:
	add.s64 	%rd109, %rd109, 25214903917;
	add.s64 	%rd108, %rd108, 8602081037417187945;
	add.s64 	%rd107, %rd107, 246154705703781;
	setp.ne.s64 	%p18, %rd109, 3304967886209035;
	@%p18 bra 	$L__BB1_1;
	ret;

}


// ===== COMPILED SASS (sm_100) =====

	.target	sm_100

	.elftype	@"ET_EXEC"


//--------------------- .note.nv.tkinfo           --------------------------
	.section	.note.nv.tkinfo,"",@"SHT_NOTE"
	.sectionflags	@"SHF_NOTE_NV_TKINFO"
	.tkinfo
        /*0018*/ 	.word	0x00000002
        /*0030*/ 	.string	""
        /*0030*/ 	.string	"ptxas"
        /*0030*/ 	.string	"Cuda compilation tools, release 13.0, V13.0.88"
        /*0030*/ 	.string	"Build cuda_13.0.r13.0/compiler.36424714_0"
        /*0030*/ 	.string	"-arch sm_100 -m 64 "



//--------------------- .note.nv.cuinfo           --------------------------
	.section	.note.nv.cuinfo,"",@"SHT_NOTE"
	.sectionflags	@"SHF_NOTE_NV_CUINFO"
        /*0018*/ 	.short	0x0002
        /*001a*/ 	.short	0x0064
        /*001c*/ 	.short	0x0082
	.zero		2


//--------------------- .nv.info                  --------------------------
	.section	.nv.info,"",@"SHT_CUDA_INFO"
	.align	4


	//----- nvinfo : EIATTR_REGCOUNT
	.align		4
        /*0000*/ 	.byte	0x04, 0x2f
        /*0002*/ 	.short	(.L_1 - .L_0)
	.align		4
.L_0:
        /*0004*/ 	.word	index@(_Z11check7RollsPmPKiS1_)
        /*0008*/ 	.word	0x00000020


	//----- nvinfo : EIATTR_FRAME_SIZE
	.align		4
.L_1:
        /*000c*/ 	.byte	0x04, 0x11
        /*000e*/ 	.short	(.L_3 - .L_2)
	.align		4
.L_2:
        /*0010*/ 	.word	index@(_Z11check7RollsPmPKiS1_)
        /*0014*/ 	.word	0x00000000


	//----- nvinfo : EIATTR_REGCOUNT
	.align		4
.L_3:
        /*0018*/ 	.byte	0x04, 0x2f
        /*001a*/ 	.short	(.L_5 - .L_4)
	.align		4
.L_4:
        /*001c*/ 	.word	index@(_Z11check8RollsPmPKiS1_)
        /*0020*/ 	.word	0x0000001e


	//----- nvinfo : EIATTR_FRAME_SIZE
	.align		4
.L_5:
        /*0024*/ 	.byte	0x04, 0x11
        /*0026*/ 	.short	(.L_7 - .L_6)
	.align		4
.L_6:
        /*0028*/ 	.word	index@(_Z11check8RollsPmPKiS1_)
        /*002c*/ 	.word	0x00000000


	//----- nvinfo : EIATTR_MIN_STACK_SIZE
	.align		4
.L_7:
        /*0030*/ 	.byte	0x04, 0x12
        /*0032*/ 	.short	(.L_9 - .L_8)
	.align		4
.L_8:
        /*0034*/ 	.word	index@(_Z11check8RollsPmPKiS1_)
        /*0038*/ 	.word	0x00000000


	//----- nvinfo : EIATTR_MIN_STACK_SIZE
	.align		4
.L_9:
        /*003c*/ 	.byte	0x04, 0x12
        /*003e*/ 	.short	(.L_11 - .L_10)
	.align		4
.L_10:
        /*0040*/ 	.word	index@(_Z11check7RollsPmPKiS1_)
        /*0044*/ 	.word	0x00000000
.L_11:


//--------------------- .nv.compat                --------------------------
	.section	.nv.compat,"",@"SHT_CUDA_COMPAT_INFO"
	.align	4
        /*0000*/ 	.byte	0x02, 0x09, 0x00, 0x00, 0x02, 0x02, 0x01, 0x00, 0x02, 0x05, 0x05, 0x00, 0x03, 0x07, 0x01, 0x01
        /*0010*/ 	.byte	0x02, 0x03, 0x00, 0x00, 0x02, 0x06, 0x01, 0x00, 0x04, 0x0b, 0x08, 0x00, 0x09, 0x00, 0x00, 0x00
        /*0020*/ 	.byte	0x00, 0x00, 0x00, 0x00


//--------------------- .nv.info._Z11check8RollsPmPKiS1_ --------------------------
	.section	.nv.info._Z11check8RollsPmPKiS1_,"",@"SHT_CUDA_INFO"
	.sectionflags	@""
	.align	4


	//----- nvinfo : EIATTR_CUDA_API_VERSION
	.align		4
        /*0000*/ 	.byte	0x04, 0x37
        /*0002*/ 	.short	(.L_13 - .L_12)
.L_12:
        /*0004*/ 	.word	0x00000082


	//----- nvinfo : EIATTR_KPARAM_INFO
	.align		4
.L_13:
        /*0008*/ 	.byte	0x04, 0x17
        /*000a*/ 	.short	(.L_15 - .L_14)
.L_14:
        /*000c*/ 	.word	0x00000000
        /*0010*/ 	.short	0x0002
        /*0012*/ 	.short	0x0010
        /*0014*/ 	.byte	0x00, 0xf5, 0x21, 0x00


	//----- nvinfo : EIATTR_KPARAM_INFO
	.align		4
.L_15:
        /*0018*/ 	.byte	0x04, 0x17
        /*001a*/ 	.short	(.L_17 - .L_16)
.L_16:
        /*001c*/ 	.word	0x00000000
        /*0020*/ 	.short	0x0001
        /*0022*/ 	.short	0x0008
        /*0024*/ 	.byte	0x00, 0xf5, 0x21, 0x00


	//----- nvinfo : EIATTR_KPARAM_INFO
	.align		4
.L_17:
        /*0028*/ 	.byte	0x04, 0x17
        /*002a*/ 	.short	(.L_19 - .L_18)
.L_18:
        /*002c*/ 	.word	0x00000000
        /*0030*/ 	.short	0x0000
        /*0032*/ 	.short	0x0000
        /*0034*/ 	.byte	0x00, 0xf5, 0x21, 0x00


	//----- nvinfo : EIATTR_SPARSE_MMA_MASK
	.align		4
.L_19:
        /*0038*/ 	.byte	0x03, 0x50
        /*003a*/ 	.short	0x0000


	//----- nvinfo : EIATTR_MAXREG_COUNT
	.align		4
        /*003c*/ 	.byte	0x03, 0x1b
        /*003e*/ 	.short	0x00ff


	//----- nvinfo : EIATTR_MERCURY_ISA_VERSION
	.align		4
        /*0040*/ 	.byte	0x03, 0x5f
        /*0042*/ 	.short	0x0101


	//----- nvinfo : EIATTR_VRC_CTA_INIT_COUNT
	.align		4
        /*0044*/ 	.byte	0x02, 0x4a
	.zero		1
	.zero		1


	//----- nvinfo : EIATTR_EXIT_INSTR_OFFSETS
	.align		4
        /*0048*/ 	.byte	0x04, 0x1c
        /*004a*/ 	.short	(.L_21 - .L_20)


	//   ....[0]....
.L_20:
        /*004c*/ 	.word	0x00001f70


	//----- nvinfo : EIATTR_CRS_STACK_SIZE
	.align		4
.L_21:
        /*0050*/ 	.byte	0x04, 0x1e
        /*0052*/ 	.short	(.L_23 - .L_22)
.L_22:
        /*0054*/ 	.word	0x00000000


	//----- nvinfo : EIATTR_CBANK_PARAM_SIZE
	.align		4
.L_23:
        /*0058*/ 	.byte	0x03, 0x19
        /*005a*/ 	.short	0x0018


	//----- nvinfo : EIATTR_PARAM_CBANK
	.align		4
        /*005c*/ 	.byte	0x04, 0x0a
        /*005e*/ 	.short	(.L_25 - .L_24)
	.align		4
.L_24:
        /*0060*/ 	.word	index@(.nv.constant0._Z11check8RollsPmPKiS1_)
        /*0064*/ 	.short	0x0380
        /*0066*/ 	.short	0x0018


	//----- nvinfo : EIATTR_SW_WAR
	.align		4
.L_25:
        /*0068*/ 	.byte	0x04, 0x36
        /*006a*/ 	.short	(.L_27 - .L_26)
.L_26:
        /*006c*/ 	.word	0x00000008
.L_27:


//--------------------- .nv.info._Z11check7RollsPmPKiS1_ --------------------------
	.section	.nv.info._Z11check7RollsPmPKiS1_,"",@"SHT_CUDA_INFO"
	.sectionflags	@""
	.align	4


	//----- nvinfo : EIATTR_CUDA_API_VERSION
	.align		4
        /*0000*/ 	.byte	0x04, 0x37
        /*0002*/ 	.short	(.L_29 - .L_28)
.L_28:
        /*0004*/ 	.word	0x00000082


	//----- nvinfo : EIATTR_KPARAM_INFO
	.align		4
.L_29:
        /*0008*/ 	.byte	0x04, 0x17
        /*000a*/ 	.short	(.L_31 - .L_30)
.L_30:
        /*000c*/ 	.word	0x00000000
        /*0010*/ 	.short	0x0002
        /*0012*/ 	.short	0x0010
        /*0014*/ 	.byte	0x00, 0xf5, 0x21, 0x00


	//----- nvinfo : EIATTR_KPARAM_INFO
	.align		4
.L_31:
        /*0018*/ 	.byte	0x04, 0x17
        /*001a*/ 	.short	(.L_33 - .L_32)
.L_32:
        /*001c*/ 	.word	0x00000000
        /*0020*/ 	.short	0x0001
        /*0022*/ 	.short	0x0008
        /*0024*/ 	.byte	0x00, 0xf5, 0x21, 0x00


	//----- nvinfo : EIATTR_KPARAM_INFO
	.align		4
.L_33:
        /*0028*/ 	.byte	0x04, 0x17
        /*002a*/ 	.short	(.L_35 - .L_34)
.L_34:
        /*002c*/ 	.word	0x00000000
        /*0030*/ 	.short	0x0000
        /*0032*/ 	.short	0x0000
        /*0034*/ 	.byte	0x00, 0xf5, 0x21, 0x00


	//----- nvinfo : EIATTR_SPARSE_MMA_MASK
	.align		4
.L_35:
        /*0038*/ 	.byte	0x03, 0x50
        /*003a*/ 	.short	0x0000


	//----- nvinfo : EIATTR_MAXREG_COUNT
	.align		4
        /*003c*/ 	.byte	0x03, 0x1b
        /*003e*/ 	.short	0x00ff


	//----- nvinfo : EIATTR_MERCURY_ISA_VERSION
	.align		4
        /*0040*/ 	.byte	0x03, 0x5f
        /*0042*/ 	.short	0x0101


	//----- nvinfo : EIATTR_VRC_CTA_INIT_COUNT
	.align		4
        /*0044*/ 	.byte	0x02, 0x4a
	.zero		1
	.zero		1


	//----- nvinfo : EIATTR_EXIT_INSTR_OFFSETS
	.align		4
        /*0048*/ 	.byte	0x04, 0x1c
        /*004a*/ 	.short	(.L_37 - .L_36)


	//   ....[0]....
.L_36:
        /*004c*/ 	.word	0x00001be0


	//----- nvinfo : EIATTR_CRS_STACK_SIZE
	.align		4
.L_37:
        /*0050*/ 	.byte	0x04, 0x1e
        /*0052*/ 	.short	(.L_39 - .L_38)
.L_38:
        /*0054*/ 	.word	0x00000000


	//----- nvinfo : EIATTR_CBANK_PARAM_SIZE
	.align		4
.L_39:
        /*0058*/ 	.byte	0x03, 0x19
        /*005a*/ 	.short	0x0018


	//----- nvinfo : EIATTR_PARAM_CBANK
	.align		4
        /*005c*/ 	.byte	0x04, 0x0a
        /*005e*/ 	.short	(.L_41 - .L_40)
	.align		4
.L_40:
        /*0060*/ 	.word	index@(.nv.constant0._Z11check7RollsPmPKiS1_)
        /*0064*/ 	.short	0x0380
        /*0066*/ 	.short	0x0018


	//----- nvinfo : EIATTR_SW_WAR
	.align		4
.L_41:
        /*0068*/ 	.byte	0x04, 0x36
        /*006a*/ 	.short	(.L_43 - .L_42)
.L_42:
        /*006c*/ 	.word	0x00000008
.L_43:


//--------------------- .nv.callgraph             --------------------------
	.section	.nv.callgraph,"",@"SHT_CUDA_CALLGRAPH"
	.align	4
	.sectionentsize	8
	.align		4
        /*0000*/ 	.word	0x00000000
	.align		4
        /*0004*/ 	.word	0xffffffff
	.align		4
        /*0008*/ 	.word	0x00000000
	.align		4
        /*000c*/ 	.word	0xfffffffe
	.align		4
        /*0010*/ 	.word	0x00000000
	.align		4
        /*0014*/ 	.word	0xfffffffd
	.align		4
        /*0018*/ 	.word	0x00000000
	.align		4
        /*001c*/ 	.word	0xfffffffc


//--------------------- .text._Z11check8RollsPmPKiS1_ --------------------------
	.section	.text._Z11check8RollsPmPKiS1_,"ax",@progbits
	.align	128
        .global         _Z11check8RollsPmPKiS1_
        .type           _Z11check8RollsPmPKiS1_,@function
        .size           _Z11check8RollsPmPKiS1_,(.L_x_38 - _Z11check8RollsPmPKiS1_)
        .other          _Z11check8RollsPmPKiS1_,@"STO_CUDA_ENTRY STV_DEFAULT"
_Z11check8RollsPmPKiS1_:
.text._Z11check8RollsPmPKiS1_:
[----:B------:R-:W-:Y:S08]  /*0000*/  LDC R1, c[0x0][0x37c] ;  /* 0x0000df00ff017b82 */ /* 0x000ff00000000800 */
[----:B------:R-:W0:Y:S01]  /*0010*/  LDC.64 R2, c[0x0][0x388] ;  /* 0x0000e200ff027b82 */ /* 0x000e220000000a00 */
[----:B------:R-:W0:Y:S01]  /*0020*/  LDCU.64 UR6, c[0x0][0x358] ;  /* 0x00006b00ff0677ac */ /* 0x000e220008000a00 */
[----:B------:R-:W1:Y:S06]  /*0030*/  S2R R5, SR_TID.X ;  /* 0x0000000000057919 */ /* 0x000e6c0000002100 */
[----:B------:R-:W1:Y:S08]  /*0040*/  S2UR UR4, SR_CTAID.X ;  /* 0x00000000000479c3 */ /* 0x000e700000002500 */
[----:B------:R-:W1:Y:S01]  /*0050*/  LDC R0, c[0x0][0x360] ;  /* 0x0000d800ff007b82 */ /* 0x000e620000000800 */
[----:B0-----:R-:W2:Y:S07]  /*0060*/  LDG.E R2, desc[UR6][R2.64+0x178] ;  /* 0x0001780602027981 */ /* 0x001eae000c1e1900 */
[----:B------:R-:W0:Y:S01]  /*0070*/  LDC.64 R8, c[0x0][0x380] ;  /* 0x0000e000ff087b82 */ /* 0x000e220000000a00 */
[----:B------:R-:W-:-:S02]  /*0080*/  IMAD.MOV.U32 R7, RZ, RZ, 0x6 ;  /* 0x00000006ff077424 */ /* 0x000fc400078e00ff */
[----:B------:R-:W-:Y:S02]  /*0090*/  HFMA2 R12, -RZ, RZ, -0.00101947784423828125, -1722 ;  /* 0x942de6baff0c7431 */ /* 0x000fe400000001ff */
[----:B------:R-:W-:Y:S01]  /*00a0*/  IMAD.MOV.U32 R13, RZ, RZ, 0x40 ;  /* 0x00000040ff0d7424 */ /* 0x000fe200078e00ff */
[----:B------:R-:W-:Y:S01]  /*00b0*/  MOV R15, 0x615c ;  /* 0x0000615c000f7802 */ /* 0x000fe20000000f00 */
[----:B------:R-:W-:Y:S01]  /*00c0*/  IMAD.MOV.U32 R14, RZ, RZ, 0xe462aa9 ;  /* 0x0e462aa9ff0e7424 */ /* 0x000fe200078e00ff */
[----:B------:R-:W-:Y:S01]  /*00d0*/  UMOV UR5, 0xb ;  /* 0x0000000b00057882 */ /* 0x000fe20000000000 */
[----:B-1----:R-:W-:Y:S01]  /*00e0*/  IMAD R5, R0, UR4, R5 ;  /* 0x0000000400057c24 */ /* 0x002fe2000f8e0205 */
[----:B------:R-:W-:-:S03]  /*00f0*/  UMOV UR4, URZ ;  /* 0x000000ff00047c82 */ /* 0x000fc60008000000 */
[----:B0-----:R-:W-:-:S04]  /*0100*/  IMAD.WIDE R8, R5, 0x8, R8 ;  /* 0x0000000805087825 */ /* 0x001fc800078e0208 */
[----:B--2---:R-:W-:-:S04]  /*0110*/  IMAD.IADD R0, R5, 0x1, R2 ;  /* 0x0000000105007824 */ /* 0x004fc800078e0202 */
[----:B------:R-:W-:-:S04]  /*0120*/  IMAD R0, R0, R7, 0x5 ;  /* 0x0000000500007424 */ /* 0x000fc800078e0207 */
[----:B------:R-:W-:Y:S01]  /*0130*/  IMAD.WIDE.U32 R12, R0, 0x14d20000, R12 ;  /* 0x14d20000000c7825 */ /* 0x000fe200078e000c */
[----:B------:R-:W-:-:S03]  /*0140*/  SHF.R.S32.HI R10, RZ, 0x1f, R0 ;  /* 0x0000001fff0a7819 */ /* 0x000fc60000011400 */
[----:B------:R-:W-:-:S04]  /*0150*/  IMAD.WIDE.U32 R14, R0, 0x26ca0000, R14 ;  /* 0x26ca0000000e7825 */ /* 0x000fc800078e000e */
[C---:B------:R-:W-:Y:S02]  /*0160*/  IMAD R3, R10.reuse, 0x14d20000, RZ ;  /* 0x14d200000a037824 */ /* 0x040fe400078e02ff */
[----:B------:R-:W-:Y:S02]  /*0170*/  IMAD R7, R10, 0x26ca0000, RZ ;  /* 0x26ca00000a077824 */ /* 0x000fe400078e02ff */
[C---:B------:R-:W-:Y:S02]  /*0180*/  IMAD R3, R0.reuse, 0x764168c0, R3 ;  /* 0x764168c000037824 */ /* 0x040fe400078e0203 */
[----:B------:R-:W-:Y:S02]  /*0190*/  IMAD R7, R0, -0x403f486a, R7 ;  /* 0xbfc0b79600077824 */ /* 0x000fe400078e0207 */
[----:B------:R-:W-:Y:S02]  /*01a0*/  IMAD.IADD R11, R13, 0x1, R3 ;  /* 0x000000010d0b7824 */ /* 0x000fe400078e0203 */
[----:B------:R-:W-:-:S07]  /*01b0*/  IMAD.IADD R13, R15, 0x1, R7 ;  /* 0x000000010f0d7824 */ /* 0x000fce00078e0207 */
.L_x_18:
[----:B0-----:R-:W-:Y:S01]  /*01c0*/  MOV R2, UR5 ;  /* 0x0000000500027c02 */ /* 0x001fe20008000f00 */
[----:B------:R-:W-:Y:S01]  /*01d0*/  IMAD.U32 R3, RZ, RZ, UR4 ;  /* 0x00000004ff037e24 */ /* 0x000fe2000f8e00ff */
[----:B------:R-:W0:Y:S01]  /*01e0*/  LDC.64 R6, c[0x0][0x388] ;  /* 0x0000e200ff067b82 */ /* 0x000e220000000a00 */
[----:B------:R-:W-:Y:S02]  /*01f0*/  IMAD R5, R10, -0x33260000, RZ ;  /* 0xccda00000a057824 */ /* 0x000fe400078e02ff */
[----:B------:R-:W-:-:S04]  /*0200*/  IMAD.WIDE.U32 R2, R0, -0x33260000, R2 ;  /* 0xccda000000027825 */ /* 0x000fc800078e0002 */
[----:B------:R-:W-:-:S04]  /*0210*/  IMAD R5, R0, 0xbbdd9, R5 ;  /* 0x000bbdd900057824 */ /* 0x000fc800078e0205 */
[----:B------:R-:W-:-:S05]  /*0220*/  IMAD.IADD R21, R3, 0x1, R5 ;  /* 0x0000000103157824 */ /* 0x000fca00078e0205 */
[----:B------:R-:W-:-:S04]  /*0230*/  LOP3.LUT R21, R21, 0xffff, RZ, 0xc0, !PT ;  /* 0x0000ffff15157812 */ /* 0x000fc800078ec0ff */
[----:B------:R-:W-:-:S05]  /*0240*/  SHF.R.U64 R5, R2, 0x11, R21 ;  /* 0x0000001102057819 */ /* 0x000fca0000001215 */
[----:B------:R-:W-:-:S05]  /*0250*/  IMAD.HI.U32 R4, R5, -0x51b3bea3, RZ ;  /* 0xae4c415d05047827 */ /* 0x000fca00078e00ff */
[----:B------:R-:W-:-:S05]  /*0260*/  SHF.R.U32.HI R4, RZ, 0x6, R4 ;  /* 0x00000006ff047819 */ /* 0x000fca0000011604 */
[----:B------:R-:W-:-:S04]  /*0270*/  IMAD R5, R4, -0x5e, R5 ;  /* 0xffffffa204057824 */ /* 0x000fc800078e0205 */
[----:B0-----:R-:W-:-:S05]  /*0280*/  IMAD.WIDE.U32 R4, R5, 0x4, R6 ;  /* 0x0000000405047825 */ /* 0x001fca00078e0006 */
[----:B------:R-:W2:Y:S01]  /*0290*/  LDG.E R15, desc[UR6][R4.64] ;  /* 0x00000006040f7981 */ /* 0x000ea2000c1e1900 */
[----:B------:R-:W-:Y:S01]  /*02a0*/  UIADD3 UR5, UP1, UPT, UR5, -0x21131993, URZ ;  /* 0xdeece66d05057890 */ /* 0x000fe2000ff3e0ff */
[----:B------:R-:W-:Y:S03]  /*02b0*/  BSSY.RECONVERGENT B0, `(.L_x_0) ;  /* 0x00001c6000007945 */ /* 0x000fe60003800200 */
[----:B------:R-:W-:Y:S02]  /*02c0*/  UISETP.NE.U32.AND UP0, UPT, UR5, -0x3325fff5, UPT ;  /* 0xccda000b0500788c */ /* 0x000fe4000bf05070 */
[----:B------:R-:W-:-:S04]  /*02d0*/  UIADD3.X UR4, UPT, UPT, UR4, 0x5, URZ, UP1, !UPT ;  /* 0x0000000504047890 */ /* 0x000fc80008ffe4ff */
[----:B------:R-:W-:Y:S01]  /*02e0*/  UISETP.NE.AND.EX UP0, UPT, UR4, 0xbbdd9, UPT, UP0 ;  /* 0x000bbdd90400788c */ /* 0x000fe2000bf05300 */
[----:B--2---:R-:W-:-:S13]  /*02f0*/  ISETP.GT.AND P0, PT, R15, 0x4, PT ;  /* 0x000000040f00780c */ /* 0x004fda0003f04270 */
[----:B------:R-:W-:Y:S05]  /*0300*/  @P0 BRA `(.L_x_1) ;  /* 0x0000001c00000947 */ /* 0x000fea0003800000 */
[----:B------:R-:W0:Y:S01]  /*0310*/  LDC.64 R4, c[0x0][0x390] ;  /* 0x0000e400ff047b82 */ /* 0x000e220000000a00 */
[----:B------:R-:W-:-:S05]  /*0320*/  SHF.L.U32 R17, R15, 0x1, RZ ;  /* 0x000000010f117819 */ /* 0x000fca00000006ff */
[----:B0-----:R-:W-:-:S05]  /*0330*/  IMAD.WIDE R16, R17, 0x4, R4 ;  /* 0x0000000411107825 */ /* 0x001fca00078e0204 */
[----:B------:R-:W2:Y:S01]  /*0340*/  LDG.E R19, desc[UR6][R16.64+0x4] ;  /* 0x0000040610137981 */ /* 0x000ea2000c1e1900 */
[----:B------:R-:W-:Y:S01]  /*0350*/  BSSY.RECONVERGENT B1, `(.L_x_2) ;  /* 0x0000023000017945 */ /* 0x000fe20003800200 */
[----:B------:R-:W-:Y:S02]  /*0360*/  HFMA2 R3, -RZ, RZ, 0, 0 ;  /* 0x00000000ff037431 */ /* 0x000fe400000001ff */
[----:B------:R-:W-:Y:S02]  /*0370*/  IMAD.MOV.U32 R23, RZ, RZ, R2 ;  /* 0x000000ffff177224 */ /* 0x000fe400078e0002 */
[----:B------:R-:W-:Y:S02]  /*0380*/  IMAD.MOV.U32 R2, RZ, RZ, 0xb ;  /* 0x0000000bff027424 */ /* 0x000fe400078e00ff */
[----:B------:R-:W-:Y:S01]  /*0390*/  IMAD.MOV.U32 R18, RZ, RZ, 0x1 ;  /* 0x00000001ff127424 */ /* 0x000fe200078e00ff */
[----:B--2---:R-:W-:-:S13]  /*03a0*/  ISETP.NE.AND P0, PT, R19, RZ, PT ;  /* 0x000000ff1300720c */ /* 0x004fda0003f05270 */
[----:B------:R-:W-:Y:S05]  /*03b0*/  @!P0 BRA `(.L_x_3) ;  /* 0x0000000000708947 */ /* 0x000fea0003800000 */
[----:B------:R0:W2:Y:S01]  /*03c0*/  LDG.E R16, desc[UR6][R16.64] ;  /* 0x0000000610107981 */ /* 0x0000a2000c1e1900 */
[----:B------:R-:W-:-:S04]  /*03d0*/  LOP3.LUT R21, R11, 0xffff, RZ, 0xc0, !PT ;  /* 0x0000ffff0b157812 */ /* 0x000fc800078ec0ff */
[----:B0-----:R-:W-:-:S04]  /*03e0*/  SHF.R.U64 R17, R12, 0x11, R21 ;  /* 0x000000110c117819 */ /* 0x001fc80000001215 */
[----:B------:R-:W-:Y:S02]  /*03f0*/  IABS R24, R17 ;  /* 0x0000001100187213 */ /* 0x000fe40000000000 */
[----:B------:R-:W-:Y:S02]  /*0400*/  ISETP.GE.AND P2, PT, R17, RZ, PT ;  /* 0x000000ff1100720c */ /* 0x000fe40003f46270 */
[----:B--2---:R-:W-:-:S04]  /*0410*/  IADD3 R20, PT, PT, R19, 0x1, -R16 ;  /* 0x0000000113147810 */ /* 0x004fc80007ffe810 */
[----:B------:R-:W-:-:S04]  /*0420*/  IABS R22, R20 ;  /* 0x0000001400167213 */ /* 0x000fc80000000000 */
[----:B------:R-:W0:Y:S08]  /*0430*/  I2F.RP R23, R22 ;  /* 0x0000001600177306 */ /* 0x000e300000209400 */
[----:B0-----:R-:W0:Y:S02]  /*0440*/  MUFU.RCP R23, R23 ;  /* 0x0000001700177308 */ /* 0x001e240000001000 */
[----:B0-----:R-:W-:Y:S01]  /*0450*/  VIADD R18, R23, 0xffffffe ;  /* 0x0ffffffe17127836 */ /* 0x001fe20000000000 */
[----:B------:R-:W-:-:S05]  /*0460*/  IABS R23, R20 ;  /* 0x0000001400177213 */ /* 0x000fca0000000000 */
[----:B------:R0:W1:Y:S02]  /*0470*/  F2I.FTZ.U32.TRUNC.NTZ R19, R18 ;  /* 0x0000001200137305 */ /* 0x000064000021f000 */
[----:B0-----:R-:W-:Y:S01]  /*0480*/  IMAD.MOV.U32 R18, RZ, RZ, RZ ;  /* 0x000000ffff127224 */ /* 0x001fe200078e00ff */
[----:B-1----:R-:W-:-:S05]  /*0490*/  IADD3 R25, PT, PT, RZ, -R19, RZ ;  /* 0x80000013ff197210 */ /* 0x002fca0007ffe0ff */
[----:B------:R-:W-:-:S04]  /*04a0*/  IMAD R25, R25, R22, RZ ;  /* 0x0000001619197224 */ /* 0x000fc800078e02ff */
[----:B------:R-:W-:-:S04]  /*04b0*/  IMAD.HI.U32 R19, R19, R25, R18 ;  /* 0x0000001913137227 */ /* 0x000fc800078e0012 */
[----:B------:R-:W-:Y:S01]  /*04c0*/  IMAD.MOV R18, RZ, RZ, -R23 ;  /* 0x000000ffff127224 */ /* 0x000fe200078e0a17 */
[----:B------:R-:W-:Y:S01]  /*04d0*/  MOV R23, R12 ;  /* 0x0000000c00177202 */ /* 0x000fe20000000f00 */
[----:B------:R-:W-:-:S04]  /*04e0*/  IMAD.HI.U32 R19, R19, R24, RZ ;  /* 0x0000001813137227 */ /* 0x000fc800078e00ff */
[----:B------:R-:W-:-:S05]  /*04f0*/  IMAD R19, R19, R18, R24 ;  /* 0x0000001213137224 */ /* 0x000fca00078e0218 */
[----:B------:R-:W-:-:S13]  /*0500*/  ISETP.GT.U32.AND P0, PT, R22, R19, PT ;  /* 0x000000131600720c */ /* 0x000fda0003f04070 */
[----:B------:R-:W-:Y:S02]  /*0510*/  @!P0 IADD3 R19, PT, PT, R19, -R22, RZ ;  /* 0x8000001613138210 */ /* 0x000fe40007ffe0ff */
[----:B------:R-:W-:Y:S02]  /*0520*/  ISETP.NE.AND P0, PT, R20, RZ, PT ;  /* 0x000000ff1400720c */ /* 0x000fe40003f05270 */
[----:B------:R-:W-:-:S13]  /*0530*/  ISETP.GT.U32.AND P1, PT, R22, R19, PT ;  /* 0x000000131600720c */ /* 0x000fda0003f24070 */
[----:B------:R-:W-:-:S04]  /*0540*/  @!P1 IMAD.IADD R19, R19, 0x1, -R22 ;  /* 0x0000000113139824 */ /* 0x000fc800078e0a16 */
[----:B------:R-:W-:Y:S01]  /*0550*/  @!P2 IMAD.MOV R19, RZ, RZ, -R19 ;  /* 0x000000ffff13a224 */ /* 0x000fe200078e0a13 */
[----:B------:R-:W-:-:S05]  /*0560*/  @!P0 LOP3.LUT R19, RZ, R20, RZ, 0x33, !PT ;  /* 0x00000014ff138212 */ /* 0x000fca00078e33ff */
[----:B------:R-:W-:-:S07]  /*0570*/  IMAD.IADD R18, R16, 0x1, R19 ;  /* 0x0000000110127824 */ /* 0x000fce00078e0213 */
.L_x_3:
[----:B------:R-:W-:Y:S05]  /*0580*/  BSYNC.RECONVERGENT B1 ;  /* 0x0000000000017941 */ /* 0x000fea0003800200 */
.L_x_2:
        /* <DEDUP_REMOVED lines=9> */
[----:B------:R-:W-:-:S06]  /*0620*/  IMAD.WIDE.U32 R24, R19, 0x4, R6 ;  /* 0x0000000413187825 */ /* 0x000fcc00078e0006 */
[----:B------:R-:W2:Y:S01]  /*0630*/  LDG.E R24, desc[UR6][R24.64] ;  /* 0x0000000618187981 */ /* 0x000ea2000c1e1900 */
[----:B------:R-:W-:-:S05]  /*0640*/  IMAD R15, R15, 0x6, RZ ;  /* 0x000000060f0f7824 */ /* 0x000fca00078e02ff */
[----:B------:R-:W-:Y:S02]  /*0650*/  SHF.L.U32 R15, R18, R15, RZ ;  /* 0x0000000f120f7219 */ /* 0x000fe400000006ff */
[----:B--2---:R-:W-:-:S13]  /*0660*/  ISETP.GT.AND P0, PT, R24, 0x4, PT ;  /* 0x000000041800780c */ /* 0x004fda0003f04270 */
[----:B------:R-:W-:Y:S05]  /*0670*/  @P0 BRA `(.L_x_1) ;  /* 0x0000001800240947 */ /* 0x000fea0003800000 */
[----:B------:R-:W-:-:S05]  /*0680*/  SHF.L.U32 R19, R24, 0x1, RZ ;  /* 0x0000000118137819 */ /* 0x000fca00000006ff */
[----:B------:R-:W-:-:S05]  /*0690*/  IMAD.WIDE R18, R19, 0x4, R4 ;  /* 0x0000000413127825 */ /* 0x000fca00078e0204 */
[----:B------:R-:W2:Y:S01]  /*06a0*/  LDG.E R25, desc[UR6][R18.64+0x4] ;  /* 0x0000040612197981 */ /* 0x000ea2000c1e1900 */
[----:B------:R-:W-:Y:S01]  /*06b0*/  BSSY.RECONVERGENT B1, `(.L_x_4) ;  /* 0x0000025000017945 */ /* 0x000fe20003800200 */
[----:B------:R-:W-:Y:S02]  /*06c0*/  IMAD.MOV.U32 R23, RZ, RZ, R16 ;  /* 0x000000ffff177224 */ /* 0x000fe400078e0010 */
[----:B------:R-:W-:Y:S01]  /*06d0*/  IMAD.MOV.U32 R20, RZ, RZ, 0x1 ;  /* 0x00000001ff147424 */ /* 0x000fe200078e00ff */
[----:B--2---:R-:W-:-:S13]  /*06e0*/  ISETP.NE.AND P0, PT, R25, RZ, PT ;  /* 0x000000ff1900720c */ /* 0x004fda0003f05270 */
[----:B------:R-:W-:Y:S05]  /*06f0*/  @!P0 BRA `(.L_x_5) ;  /* 0x0000000000808947 */ /* 0x000fea0003800000 */
[----:B------:R-:W2:Y:S02]  /*0700*/  LDG.E R18, desc[UR6][R18.64] ;  /* 0x0000000612127981 */ /* 0x000ea4000c1e1900 */
[----:B--2---:R-:W-:-:S04]  /*0710*/  IADD3 R25, PT, PT, R25, 0x1, -R18 ;  /* 0x0000000119197810 */ /* 0x004fc80007ffe812 */
[-C--:B------:R-:W-:Y:S02]  /*0720*/  IABS R23, R25.reuse ;  /* 0x0000001900177213 */ /* 0x080fe40000000000 */
[----:B------:R-:W-:Y:S02]  /*0730*/  IABS R19, R25 ;  /* 0x0000001900137213 */ /* 0x000fe40000000000 */
[----:B------:R-:W0:Y:S03]  /*0740*/  I2F.RP R26, R23 ;  /* 0x00000017001a7306 */ /* 0x000e260000209400 */
[----:B------:R-:W-:-:S05]  /*0750*/  IMAD.MOV R19, RZ, RZ, -R19 ;  /* 0x000000ffff137224 */ /* 0x000fca00078e0a13 */
[----:B0-----:R-:W0:Y:S02]  /*0760*/  MUFU.RCP R26, R26 ;  /* 0x0000001a001a7308 */ /* 0x001e240000001000 */
[----:B0-----:R-:W-:-:S06]  /*0770*/  IADD3 R27, PT, PT, R26, 0xffffffe, RZ ;  /* 0x0ffffffe1a1b7810 */ /* 0x001fcc0007ffe0ff */
[----:B------:R-:W0:Y:S02]  /*0780*/  F2I.FTZ.U32.TRUNC.NTZ R21, R27 ;  /* 0x0000001b00157305 */ /* 0x000e24000021f000 */
[----:B0-----:R-:W-:-:S04]  /*0790*/  IMAD.MOV R20, RZ, RZ, -R21 ;  /* 0x000000ffff147224 */ /* 0x001fc800078e0a15 */
[----:B------:R-:W-:Y:S02]  /*07a0*/  IMAD R17, R20, R23, RZ ;  /* 0x0000001714117224 */ /* 0x000fe400078e02ff */
[----:B------:R-:W-:-:S04]  /*07b0*/  IMAD.MOV.U32 R20, RZ, RZ, RZ ;  /* 0x000000ffff147224 */ /* 0x000fc800078e00ff */
[----:B------:R-:W-:-:S04]  /*07c0*/  IMAD.HI.U32 R20, R21, R17, R20 ;  /* 0x0000001115147227 */ /* 0x000fc800078e0014 */
[----:B------:R-:W-:-:S04]  /*07d0*/  IMAD R17, R22, -0x21131993, RZ ;  /* 0xdeece66d16117824 */ /* 0x000fc800078e02ff */
[C---:B------:R-:W-:Y:S02]  /*07e0*/  IMAD R21, R16.reuse, 0x5, R17 ;  /* 0x0000000510157824 */ /* 0x040fe400078e0211 */
[----:B------:R-:W-:-:S05]  /*07f0*/  IMAD.WIDE.U32 R16, R16, -0x21131993, R2 ;  /* 0xdeece66d10107825 */ /* 0x000fca00078e0002 */
[----:B------:R-:W-:-:S04]  /*0800*/  IADD3 R21, PT, PT, R17, R21, RZ ;  /* 0x0000001511157210 */ /* 0x000fc80007ffe0ff */
[----:B------:R-:W-:-:S04]  /*0810*/  LOP3.LUT R21, R21, 0xffff, RZ, 0xc0, !PT ;  /* 0x0000ffff15157812 */ /* 0x000fc800078ec0ff */
[----:B------:R-:W-:-:S04]  /*0820*/  SHF.R.U64 R22, R16, 0x11, R21 ;  /* 0x0000001110167819 */ /* 0x000fc80000001215 */
[----:B------:R-:W-:Y:S02]  /*0830*/  IABS R17, R22 ;  /* 0x0000001600117213 */ /* 0x000fe40000000000 */
[----:B------:R-:W-:-:S03]  /*0840*/  ISETP.GE.AND P2, PT, R22, RZ, PT ;  /* 0x000000ff1600720c */ /* 0x000fc60003f46270 */
[----:B------:R-:W-:-:S04]  /*0850*/  IMAD.HI.U32 R20, R20, R17, RZ ;  /* 0x0000001114147227 */ /* 0x000fc800078e00ff */
[----:B------:R-:W-:-:S05]  /*0860*/  IMAD R20, R20, R19, R17 ;  /* 0x0000001314147224 */ /* 0x000fca00078e0211 */
[----:B------:R-:W-:-:S13]  /*0870*/  ISETP.GT.U32.AND P0, PT, R23, R20, PT ;  /* 0x000000141700720c */ /* 0x000fda0003f04070 */
[----:B------:R-:W-:Y:S01]  /*0880*/  @!P0 IMAD.IADD R20, R20, 0x1, -R23 ;  /* 0x0000000114148824 */ /* 0x000fe200078e0a17 */
[----:B------:R-:W-:-:S04]  /*0890*/  ISETP.NE.AND P0, PT, R25, RZ, PT ;  /* 0x000000ff1900720c */ /* 0x000fc80003f05270 */
[----:B------:R-:W-:-:S13]  /*08a0*/  ISETP.GT.U32.AND P1, PT, R23, R20, PT ;  /* 0x000000141700720c */ /* 0x000fda0003f24070 */
[----:B------:R-:W-:Y:S01]  /*08b0*/  @!P1 IADD3 R20, PT, PT, R20, -R23, RZ ;  /* 0x8000001714149210 */ /* 0x000fe20007ffe0ff */
[----:B------:R-:W-:-:S04]  /*08c0*/  IMAD.MOV.U32 R23, RZ, RZ, R16 ;  /* 0x000000ffff177224 */ /* 0x000fc800078e0010 */
[----:B------:R-:W-:Y:S01]  /*08d0*/  @!P2 IMAD.MOV R20, RZ, RZ, -R20 ;  /* 0x000000ffff14a224 */ /* 0x000fe200078e0a14 */
[----:B------:R-:W-:-:S04]  /*08e0*/  @!P0 LOP3.LUT R20, RZ, R25, RZ, 0x33, !PT ;  /* 0x00000019ff148212 */ /* 0x000fc800078e33ff */
[----:B------:R-:W-:-:S07]  /*08f0*/  IADD3 R20, PT, PT, R18, R20, RZ ;  /* 0x0000001412147210 */ /* 0x000fce0007ffe0ff */
.L_x_5:
[----:B------:R-:W-:Y:S05]  /*0900*/  BSYNC.RECONVERGENT B1 ;  /* 0x0000000000017941 */ /* 0x000fea0003800200 */
.L_x_4:
        /* <DEDUP_REMOVED lines=15> */
[----:B------:R-:W-:-:S04]  /*0a00*/  IMAD.SHL.U32 R19, R22, 0x2, RZ ;  /* 0x0000000216137824 */ /* 0x000fc800078e00ff */
[----:B------:R-:W-:-:S05]  /*0a10*/  IMAD.WIDE R18, R19, 0x4, R4 ;  /* 0x0000000413127825 */ /* 0x000fca00078e0204 */
[----:B------:R-:W2:Y:S01]  /*0a20*/  LDG.E R27, desc[UR6][R18.64+0x4] ;  /* 0x00000406121b7981 */ /* 0x000ea2000c1e1900 */
[----:B------:R-:W-:Y:S01]  /*0a30*/  BSSY.RECONVERGENT B1, `(.L_x_6) ;  /* 0x0000026000017945 */ /* 0x000fe20003800200 */
[----:B------:R-:W-:Y:S01]  /*0a40*/  MOV R23, R21 ;  /* 0x0000001500177202 */ /* 0x000fe20000000f00 */
[----:B------:R-:W-:Y:S02]  /*0a50*/  IMAD.MOV.U32 R21, RZ, RZ, R16 ;  /* 0x000000ffff157224 */ /* 0x000fe400078e0010 */
[----:B------:R-:W-:Y:S01]  /*0a60*/  IMAD.MOV.U32 R20, RZ, RZ, 0x1 ;  /* 0x00000001ff147424 */ /* 0x000fe200078e00ff */
[----:B--2---:R-:W-:-:S13]  /*0a70*/  ISETP.NE.AND P0, PT, R27, RZ, PT ;  /* 0x000000ff1b00720c */ /* 0x004fda0003f05270 */
[----:B------:R-:W-:Y:S05]  /*0a80*/  @!P0 BRA `(.L_x_7) ;  /* 0x0000000000808947 */ /* 0x000fea0003800000 */
[----:B------:R-:W2:Y:S01]  /*0a90*/  LDG.E R18, desc[UR6][R18.64] ;  /* 0x0000000612127981 */ /* 0x000ea2000c1e1900 */
[----:B------:R-:W-:Y:S02]  /*0aa0*/  IMAD.MOV.U32 R20, RZ, RZ, RZ ;  /* 0x000000ffff147224 */ /* 0x000fe400078e00ff */
[----:B------:R-:W-:-:S04]  /*0ab0*/  IMAD R25, R25, -0x21131993, RZ ;  /* 0xdeece66d19197824 */ /* 0x000fc800078e02ff */
[----:B------:R-:W-:Y:S01]  /*0ac0*/  IMAD R25, R16, 0x5, R25 ;  /* 0x0000000510197824 */ /* 0x000fe200078e0219 */
[----:B--2---:R-:W-:-:S04]  /*0ad0*/  IADD3 R27, PT, PT, R27, 0x1, -R18 ;  /* 0x000000011b1b7810 */ /* 0x004fc80007ffe812 */
[----:B------:R-:W-:-:S04]  /*0ae0*/  IABS R26, R27 ;  /* 0x0000001b001a7213 */ /* 0x000fc80000000000 */
[----:B------:R-:W0:Y:S08]  /*0af0*/  I2F.RP R23, R26 ;  /* 0x0000001a00177306 */ /* 0x000e300000209400 */
[----:B0-----:R-:W0:Y:S02]  /*0b00*/  MUFU.RCP R23, R23 ;  /* 0x0000001700177308 */ /* 0x001e240000001000 */
[----:B0-----:R-:W-:-:S06]  /*0b10*/  IADD3 R21, PT, PT, R23, 0xffffffe, RZ ;  /* 0x0ffffffe17157810 */ /* 0x001fcc0007ffe0ff */
[----:B------:R-:W0:Y:S02]  /*0b20*/  F2I.FTZ.U32.TRUNC.NTZ R21, R21 ;  /* 0x0000001500157305 */ /* 0x000e24000021f000 */
[----:B0-----:R-:W-:-:S04]  /*0b30*/  IMAD.MOV R17, RZ, RZ, -R21 ;  /* 0x000000ffff117224 */ /* 0x001fc800078e0a15 */
[----:B------:R-:W-:-:S04]  /*0b40*/  IMAD R17, R17, R26, RZ ;  /* 0x0000001a11117224 */ /* 0x000fc800078e02ff */
[----:B------:R-:W-:-:S04]  /*0b50*/  IMAD.HI.U32 R20, R21, R17, R20 ;  /* 0x0000001115147227 */ /* 0x000fc800078e0014 */
[----:B------:R-:W-:-:S04]  /*0b60*/  IMAD.WIDE.U32 R16, R16, -0x21131993, R2 ;  /* 0xdeece66d10107825 */ /* 0x000fc800078e0002 */
[----:B------:R-:W-:Y:S01]  /*0b70*/  IMAD.MOV.U32 R21, RZ, RZ, R16 ;  /* 0x000000ffff157224 */ /* 0x000fe200078e0010 */
[----:B------:R-:W-:-:S04]  /*0b80*/  IADD3 R23, PT, PT, R17, R25, RZ ;  /* 0x0000001911177210 */ /* 0x000fc80007ffe0ff */
[----:B------:R-:W-:-:S04]  /*0b90*/  LOP3.LUT R23, R23, 0xffff, RZ, 0xc0, !PT ;  /* 0x0000ffff17177812 */ /* 0x000fc800078ec0ff */
[----:B------:R-:W-:Y:S02]  /*0ba0*/  SHF.R.U64 R19, R16, 0x11, R23 ;  /* 0x0000001110137819 */ /* 0x000fe40000001217 */
[----:B------:R-:W-:Y:S02]  /*0bb0*/  IABS R16, R27 ;  /* 0x0000001b00107213 */ /* 0x000fe40000000000 */
[----:B------:R-:W-:Y:S02]  /*0bc0*/  IABS R17, R19 ;  /* 0x0000001300117213 */ /* 0x000fe40000000000 */
[----:B------:R-:W-:Y:S01]  /*0bd0*/  ISETP.GE.AND P2, PT, R19, RZ, PT ;  /* 0x000000ff1300720c */ /* 0x000fe20003f46270 */
[----:B------:R-:W-:Y:S02]  /*0be0*/  IMAD.MOV R16, RZ, RZ, -R16 ;  /* 0x000000ffff107224 */ /* 0x000fe400078e0a10 */
        /* <DEDUP_REMOVED lines=8> */
[----:B------:R-:W-:-:S04]  /*0c70*/  @!P0 LOP3.LUT R17, RZ, R27, RZ, 0x33, !PT ;  /* 0x0000001bff118212 */ /* 0x000fc800078e33ff */
[----:B------:R-:W-:-:S07]  /*0c80*/  IADD3 R20, PT, PT, R18, R17, RZ ;  /* 0x0000001112147210 */ /* 0x000fce0007ffe0ff */
.L_x_7:
[----:B------:R-:W-:Y:S05]  /*0c90*/  BSYNC.RECONVERGENT B1 ;  /* 0x0000000000017941 */ /* 0x000fea0003800200 */
.L_x_6:
        /* <DEDUP_REMOVED lines=12> */
[----:B------:R-:W-:-:S04]  /*0d60*/  SHF.L.U32 R20, R20, R21, RZ ;  /* 0x0000001514147219 */ /* 0x000fc800000006ff */
[----:B------:R-:W-:Y:S02]  /*0d70*/  IADD3 R15, PT, PT, R20, R24, R15 ;  /* 0x00000018140f7210 */ /* 0x000fe40007ffe00f */
[----:B--2---:R-:W-:-:S13]  /*0d80*/  ISETP.GT.AND P0, PT, R18, 0x4, PT ;  /* 0x000000041200780c */ /* 0x004fda0003f04270 */
[----:B------:R-:W-:Y:S05]  /*0d90*/  @P0 BRA `(.L_x_1) ;  /* 0x00000010005c0947 */ /* 0x000fea0003800000 */
[----:B------:R-:W-:-:S04]  /*0da0*/  IMAD.SHL.U32 R21, R18, 0x2, RZ ;  /* 0x0000000212157824 */ /* 0x000fc800078e00ff */
[----:B------:R-:W-:-:S05]  /*0db0*/  IMAD.WIDE R20, R21, 0x4, R4 ;  /* 0x0000000415147825 */ /* 0x000fca00078e0204 */
[----:B------:R-:W2:Y:S01]  /*0dc0*/  LDG.E R27, desc[UR6][R20.64+0x4] ;  /* 0x00000406141b7981 */ /* 0x000ea2000c1e1900 */
[----:B------:R-:W-:Y:S01]  /*0dd0*/  BSSY.RECONVERGENT B1, `(.L_x_8) ;  /* 0x0000026000017945 */ /* 0x000fe20003800200 */
[----:B------:R-:W-:Y:S01]  /*0de0*/  HFMA2 R24, -RZ, RZ, 0, 5.9604644775390625e-08 ;  /* 0x00000001ff187431 */ /* 0x000fe200000001ff */
[----:B------:R-:W-:Y:S01]  /*0df0*/  MOV R19, R23 ;  /* 0x0000001700137202 */ /* 0x000fe20000000f00 */
[----:B------:R-:W-:Y:S01]  /*0e00*/  IMAD.MOV.U32 R23, RZ, RZ, R16 ;  /* 0x000000ffff177224 */ /* 0x000fe200078e0010 */
[----:B--2---:R-:W-:-:S13]  /*0e10*/  ISETP.NE.AND P0, PT, R27, RZ, PT ;  /* 0x000000ff1b00720c */ /* 0x004fda0003f05270 */
[----:B------:R-:W-:Y:S05]  /*0e20*/  @!P0 BRA `(.L_x_9) ;  /* 0x0000000000808947 */ /* 0x000fea0003800000 */
[----:B------:R-:W2:Y:S01]  /*0e30*/  LDG.E R20, desc[UR6][R20.64] ;  /* 0x0000000614147981 */ /* 0x000ea2000c1e1900 */
[----:B------:R-:W-:Y:S02]  /*0e40*/  IMAD.MOV.U32 R22, RZ, RZ, RZ ;  /* 0x000000ffff167224 */ /* 0x000fe400078e00ff */
[----:B------:R-:W-:-:S04]  /*0e50*/  IMAD R25, R25, -0x21131993, RZ ;  /* 0xdeece66d19197824 */ /* 0x000fc800078e02ff */
[----:B------:R-:W-:Y:S01]  /*0e60*/  IMAD R25, R16, 0x5, R25 ;  /* 0x0000000510197824 */ /* 0x000fe200078e0219 */
[----:B--2---:R-:W-:-:S04]  /*0e70*/  IADD3 R26, PT, PT, R27, 0x1, -R20 ;  /* 0x000000011b1a7810 */ /* 0x004fc80007ffe814 */
[-C--:B------:R-:W-:Y:S02]  /*0e80*/  IABS R24, R26.reuse ;  /* 0x0000001a00187213 */ /* 0x080fe40000000000 */
[----:B------:R-:W-:Y:S02]  /*0e90*/  IABS R21, R26 ;  /* 0x0000001a00157213 */ /* 0x000fe40000000000 */
[----:B------:R-:W0:Y:S03]  /*0ea0*/  I2F.RP R19, R24 ;  /* 0x0000001800137306 */ /* 0x000e260000209400 */
[----:B------:R-:W-:-:S05]  /*0eb0*/  IMAD.MOV R21, RZ, RZ, -R21 ;  /* 0x000000ffff157224 */ /* 0x000fca00078e0a15 */
[----:B0-----:R-:W0:Y:S02]  /*0ec0*/  MUFU.RCP R19, R19 ;  /* 0x0000001300137308 */ /* 0x001e240000001000 */
[----:B0-----:R-:W-:-:S06]  /*0ed0*/  VIADD R23, R19, 0xffffffe ;  /* 0x0ffffffe13177836 */ /* 0x001fcc0000000000 */
[----:B------:R-:W0:Y:S02]  /*0ee0*/  F2I.FTZ.U32.TRUNC.NTZ R23, R23 ;  /* 0x0000001700177305 */ /* 0x000e24000021f000 */
[----:B0-----:R-:W-:-:S05]  /*0ef0*/  IADD3 R17, PT, PT, RZ, -R23, RZ ;  /* 0x80000017ff117210 */ /* 0x001fca0007ffe0ff */
[----:B------:R-:W-:-:S04]  /*0f00*/  IMAD R17, R17, R24, RZ ;  /* 0x0000001811117224 */ /* 0x000fc800078e02ff */
[----:B------:R-:W-:-:S04]  /*0f10*/  IMAD.HI.U32 R22, R23, R17, R22 ;  /* 0x0000001117167227 */ /* 0x000fc800078e0016 */
[----:B------:R-:W-:-:S05]  /*0f20*/  IMAD.WIDE.U32 R16, R16, -0x21131993, R2 ;  /* 0xdeece66d10107825 */ /* 0x000fca00078e0002 */
[----:B------:R-:W-:-:S04]  /*0f30*/  IADD3 R19, PT, PT, R17, R25, RZ ;  /* 0x0000001911137210 */ /* 0x000fc80007ffe0ff */
[----:B------:R-:W-:-:S04]  /*0f40*/  LOP3.LUT R19, R19, 0xffff, RZ, 0xc0, !PT ;  /* 0x0000ffff13137812 */ /* 0x000fc800078ec0ff */
[----:B------:R-:W-:-:S04]  /*0f50*/  SHF.R.U64 R23, R16, 0x11, R19 ;  /* 0x0000001110177819 */ /* 0x000fc80000001213 */
[----:B------:R-:W-:Y:S02]  /*0f60*/  IABS R17, R23 ;  /* 0x0000001700117213 */ /* 0x000fe40000000000 */
[----:B------:R-:W-:Y:S01]  /*0f70*/  ISETP.GE.AND P2, PT, R23, RZ, PT ;  /* 0x000000ff1700720c */ /* 0x000fe20003f46270 */
[----:B------:R-:W-:Y:S02]  /*0f80*/  IMAD.MOV.U32 R23, RZ, RZ, R16 ;  /* 0x000000ffff177224 */ /* 0x000fe400078e0010 */
[----:B------:R-:W-:-:S04]  /*0f90*/  IMAD.HI.U32 R22, R22, R17, RZ ;  /* 0x0000001116167227 */ /* 0x000fc800078e00ff */
[----:B------:R-:W-:-:S05]  /*0fa0*/  IMAD R17, R22, R21, R17 ;  /* 0x0000001516117224 */ /* 0x000fca00078e0211 */
[----:B------:R-:W-:-:S13]  /*0fb0*/  ISETP.GT.U32.AND P0, PT, R24, R17, PT ;  /* 0x000000111800720c */ /* 0x000fda0003f04070 */
[----:B------:R-:W-:Y:S02]  /*0fc0*/  @!P0 IADD3 R17, PT, PT, R17, -R24, RZ ;  /* 0x8000001811118210 */ /* 0x000fe40007ffe0ff */
[----:B------:R-:W-:Y:S02]  /*0fd0*/  ISETP.NE.AND P0, PT, R26, RZ, PT ;  /* 0x000000ff1a00720c */ /* 0x000fe40003f05270 */
[----:B------:R-:W-:-:S13]  /*0fe0*/  ISETP.GT.U32.AND P1, PT, R24, R17, PT ;  /* 0x000000111800720c */ /* 0x000fda0003f24070 */
[----:B------:R-:W-:-:S05]  /*0ff0*/  @!P1 IMAD.IADD R17, R17, 0x1, -R24 ;  /* 0x0000000111119824 */ /* 0x000fca00078e0a18 */
[----:B------:R-:W-:Y:S02]  /*1000*/  @!P2 IADD3 R17, PT, PT, -R17, RZ, RZ ;  /* 0x000000ff1111a210 */ /* 0x000fe40007ffe1ff */
[----:B------:R-:W-:-:S04]  /*1010*/  @!P0 LOP3.LUT R17, RZ, R26, RZ, 0x33, !PT ;  /* 0x0000001aff118212 */ /* 0x000fc800078e33ff */
[----:B------:R-:W-:-:S07]  /*1020*/  IADD3 R24, PT, PT, R20, R17, RZ ;  /* 0x0000001114187210 */ /* 0x000fce0007ffe0ff */
.L_x_9:
[----:B------:R-:W-:Y:S05]  /*1030*/  BSYNC.RECONVERGENT B1 ;  /* 0x0000000000017941 */ /* 0x000fea0003800200 */
.L_x_8:
        /* <DEDUP_REMOVED lines=19> */
[----:B------:R-:W-:Y:S01]  /*1170*/  IMAD.MOV.U32 R23, RZ, RZ, R21 ;  /* 0x000000ffff177224 */ /* 0x000fe200078e0015 */
[----:B------:R-:W-:Y:S01]  /*1180*/  MOV R21, R16 ;  /* 0x0000001000157202 */ /* 0x000fe20000000f00 */
[----:B------:R-:W-:Y:S01]  /*1190*/  IMAD.MOV.U32 R20, RZ, RZ, 0x1 ;  /* 0x00000001ff147424 */ /* 0x000fe200078e00ff */
[----:B--2---:R-:W-:-:S13]  /*11a0*/  ISETP.NE.AND P0, PT, R27, RZ, PT ;  /* 0x000000ff1b00720c */ /* 0x004fda0003f05270 */
[----:B------:R-:W-:Y:S05]  /*11b0*/  @!P0 BRA `(.L_x_11) ;  /* 0x0000000000808947 */ /* 0x000fea0003800000 */
[----:B------:R-:W2:Y:S01]  /*11c0*/  LDG.E R18, desc[UR6][R18.64] ;  /* 0x0000000612127981 */ /* 0x000ea2000c1e1900 */
[----:B------:R-:W-:Y:S02]  /*11d0*/  HFMA2 R20, -RZ, RZ, 0, 0 ;  /* 0x00000000ff147431 */ /* 0x000fe400000001ff */
        /* <DEDUP_REMOVED lines=12> */
[----:B------:R-:W-:Y:S01]  /*12a0*/  IMAD.IADD R23, R17, 0x1, R25 ;  /* 0x0000000111177824 */ /* 0x000fe200078e0219 */
[----:B------:R-:W-:-:S04]  /*12b0*/  MOV R21, R16 ;  /* 0x0000001000157202 */ /* 0x000fc80000000f00 */
        /* <DEDUP_REMOVED lines=14> */
[----:B------:R-:W-:-:S05]  /*13a0*/  @!P0 LOP3.LUT R17, RZ, R27, RZ, 0x33, !PT ;  /* 0x0000001bff118212 */ /* 0x000fca00078e33ff */
[----:B------:R-:W-:-:S07]  /*13b0*/  IMAD.IADD R20, R18, 0x1, R17 ;  /* 0x0000000112147824 */ /* 0x000fce00078e0211 */
.L_x_11:
[----:B------:R-:W-:Y:S05]  /*13c0*/  BSYNC.RECONVERGENT B1 ;  /* 0x0000000000017941 */ /* 0x000fea0003800200 */
.L_x_10:
[----:B------:R-:W-:Y:S02]  /*13d0*/  IMAD R18, R23, -0x21131993, RZ ;  /* 0xdeece66d17127824 */ /* 0x000fe400078e02ff */
[----:B------:R-:W-:-:S04]  /*13e0*/  IMAD.WIDE.U32 R16, R21, -0x21131993, R2 ;  /* 0xdeece66d15107825 */ /* 0x000fc800078e0002 */
[----:B------:R-:W-:-:S05]  /*13f0*/  IMAD R25, R21, 0x5, R18 ;  /* 0x0000000515197824 */ /* 0x000fca00078e0212 */
[----:B------:R-:W-:-:S04]  /*1400*/  IADD3 R25, PT, PT, R17, R25, RZ ;  /* 0x0000001911197210 */ /* 0x000fc80007ffe0ff */
        /* <DEDUP_REMOVED lines=53> */
.L_x_13:
[----:B------:R-:W-:Y:S05]  /*1760*/  BSYNC.RECONVERGENT B1 ;  /* 0x0000000000017941 */ /* 0x000fea0003800200 */
.L_x_12:
        /* <DEDUP_REMOVED lines=9> */
[----:B------:R-:W-:-:S05]  /*1800*/  IMAD.WIDE.U32 R20, R19, 0x4, R6 ;  /* 0x0000000413147825 */ /* 0x000fca00078e0006 */
        /* <DEDUP_REMOVED lines=10> */
[----:B------:R-:W-:Y:S02]  /*18b0*/  MOV R20, 0x1 ;  /* 0x0000000100147802 */ /* 0x000fe40000000f00 */
        /* <DEDUP_REMOVED lines=10> */
[----:B0-----:R-:W-:-:S06]  /*1960*/  VIADD R21, R25, 0xffffffe ;  /* 0x0ffffffe19157836 */ /* 0x001fcc0000000000 */
[----:B------:R-:W0:Y:S02]  /*1970*/  F2I.FTZ.U32.TRUNC.NTZ R21, R21 ;  /* 0x0000001500157305 */ /* 0x000e24000021f000 */
[----:B0-----:R-:W-:-:S05]  /*1980*/  IADD3 R17, PT, PT, RZ, -R21, RZ ;  /* 0x80000015ff117210 */ /* 0x001fca0007ffe0ff */
        /* <DEDUP_REMOVED lines=9> */
[----:B------:R-:W-:Y:S02]  /*1a20*/  IADD3 R16, PT, PT, RZ, -R16, RZ ;  /* 0x80000010ff107210 */ /* 0x000fe40007ffe0ff */
[----:B------:R-:W-:Y:S01]  /*1a30*/  ISETP.GE.AND P2, PT, R19, RZ, PT ;  /* 0x000000ff1300720c */ /* 0x000fe20003f46270 */
[----:B------:R-:W-:-:S04]  /*1a40*/  IMAD.HI.U32 R20, R20, R17, RZ ;  /* 0x0000001114147227 */ /* 0x000fc800078e00ff */
[----:B------:R-:W-:-:S05]  /*1a50*/  IMAD R17, R20, R16, R17 ;  /* 0x0000001014117224 */ /* 0x000fca00078e0211 */
[----:B------:R-:W-:-:S13]  /*1a60*/  ISETP.GT.U32.AND P0, PT, R26, R17, PT ;  /* 0x000000111a00720c */ /* 0x000fda0003f04070 */
[----:B------:R-:W-:Y:S01]  /*1a70*/  @!P0 IMAD.IADD R17, R17, 0x1, -R26 ;  /* 0x0000000111118824 */ /* 0x000fe200078e0a1a */
[----:B------:R-:W-:-:S04]  /*1a80*/  ISETP.NE.AND P0, PT, R27, RZ, PT ;  /* 0x000000ff1b00720c */ /* 0x000fc80003f05270 */
[----:B------:R-:W-:-:S13]  /*1a90*/  ISETP.GT.U32.AND P1, PT, R26, R17, PT ;  /* 0x000000111a00720c */ /* 0x000fda0003f24070 */
[----:B------:R-:W-:-:S05]  /*1aa0*/  @!P1 IADD3 R17, PT, PT, R17, -R26, RZ ;  /* 0x8000001a11119210 */ /* 0x000fca0007ffe0ff */
[----:B------:R-:W-:Y:S01]  /*1ab0*/  @!P2 IMAD.MOV R17, RZ, RZ, -R17 ;  /* 0x000000ffff11a224 */ /* 0x000fe200078e0a11 */
[----:B------:R-:W-:-:S04]  /*1ac0*/  @!P0 LOP3.LUT R17, RZ, R27, RZ, 0x33, !PT ;  /* 0x0000001bff118212 */ /* 0x000fc800078e33ff */
[----:B------:R-:W-:-:S07]  /*1ad0*/  IADD3 R20, PT, PT, R18, R17, RZ ;  /* 0x0000001112147210 */ /* 0x000fce0007ffe0ff */
.L_x_15:
[----:B------:R-:W-:Y:S05]  /*1ae0*/  BSYNC.RECONVERGENT B1 ;  /* 0x0000000000017941 */ /* 0x000fea0003800200 */
.L_x_14:
[----:B------:R-:W-:Y:S02]  /*1af0*/  IMAD R18, R25, -0x21131993, RZ ;  /* 0xdeece66d19127824 */ /* 0x000fe400078e02ff */
[----:B------:R-:W-:-:S04]  /*1b00*/  IMAD.WIDE.U32 R16, R21, -0x21131993, R2 ;  /* 0xdeece66d15107825 */ /* 0x000fc800078e0002 */
[----:B------:R-:W-:-:S04]  /*1b10*/  IMAD R19, R21, 0x5, R18 ;  /* 0x0000000515137824 */ /* 0x000fc800078e0212 */
[----:B------:R-:W-:-:S05]  /*1b20*/  IMAD.IADD R19, R17, 0x1, R19 ;  /* 0x0000000111137824 */ /* 0x000fca00078e0213 */
[----:B------:R-:W-:-:S04]  /*1b30*/  SHF.R.U64 R18, R16, 0x11, R19 ;  /* 0x0000001110127819 */ /* 0x000fc80000001213 */
[----:B------:R-:W-:-:S05]  /*1b40*/  LOP3.LUT R18, R18, 0x7fffffff, RZ, 0xc0, !PT ;  /* 0x7fffffff12127812 */ /* 0x000fca00078ec0ff */
        /* <DEDUP_REMOVED lines=10> */
[----:B------:R-:W-:-:S05]  /*1bf0*/  SHF.L.U32 R21, R6, 0x1, RZ ;  /* 0x0000000106157819 */ /* 0x000fca00000006ff */
[----:B------:R-:W-:-:S05]  /*1c00*/  IMAD.WIDE R20, R21, 0x4, R4 ;  /* 0x0000000415147825 */ /* 0x000fca00078e0204 */
[----:B------:R-:W2:Y:S01]  /*1c10*/  LDG.E R4, desc[UR6][R20.64+0x4] ;  /* 0x0000040614047981 */ /* 0x000ea2000c1e1900 */
[----:B------:R-:W-:Y:S01]  /*1c20*/  BSSY.RECONVERGENT B1, `(.L_x_16) ;  /* 0x0000027000017945 */ /* 0x000fe20003800200 */
[----:B------:R-:W-:Y:S02]  /*1c30*/  IMAD R6, R6, 0x6, RZ ;  /* 0x0000000606067824 */ /* 0x000fe400078e02ff */
[----:B------:R-:W-:Y:S01]  /*1c40*/  IMAD.MOV.U32 R7, RZ, RZ, 0x1 ;  /* 0x00000001ff077424 */ /* 0x000fe200078e00ff */
[----:B--2---:R-:W-:-:S13]  /*1c50*/  ISETP.NE.AND P0, PT, R4, RZ, PT ;  /* 0x000000ff0400720c */ /* 0x004fda0003f05270 */
[----:B------:R-:W-:Y:S05]  /*1c60*/  @!P0 BRA `(.L_x_17) ;  /* 0x0000000000888947 */ /* 0x000fea0003800000 */
[----:B------:R-:W2:Y:S01]  /*1c70*/  LDG.E R7, desc[UR6][R20.64] ;  /* 0x0000000614077981 */ /* 0x000ea2000c1e1900 */
[----:B------:R-:W-:Y:S02]  /*1c80*/  IMAD R19, R19, -0x21131993, RZ ;  /* 0xdeece66d13137824 */ /* 0x000fe400078e02ff */
[----:B------:R-:W-:-:S04]  /*1c90*/  IMAD.WIDE.U32 R2, R16, -0x21131993, R2 ;  /* 0xdeece66d10027825 */ /* 0x000fc800078e0002 */
[----:B------:R-:W-:-:S04]  /*1ca0*/  IMAD R19, R16, 0x5, R19 ;  /* 0x0000000510137824 */ /* 0x000fc800078e0213 */
[----:B------:R-:W-:-:S05]  /*1cb0*/  IMAD.IADD R3, R3, 0x1, R19 ;  /* 0x0000000103037824 */ /* 0x000fca00078e0213 */
[----:B------:R-:W-:-:S04]  /*1cc0*/  SHF.R.U64 R2, R2, 0x11, R3 ;  /* 0x0000001102027819 */ /* 0x000fc80000001203 */
[----:B------:R-:W-:-:S04]  /*1cd0*/  LOP3.LUT R2, R2, 0x7fffffff, RZ, 0xc0, !PT ;  /* 0x7fffffff02027812 */ /* 0x000fc800078ec0ff */
[----:B------:R-:W-:Y:S02]  /*1ce0*/  ISETP.GE.AND P2, PT, R2, RZ, PT ;  /* 0x000000ff0200720c */ /* 0x000fe40003f46270 */
[----:B--2---:R-:W-:-:S04]  /*1cf0*/  IADD3 R17, PT, PT, R4, 0x1, -R7 ;  /* 0x0000000104117810 */ /* 0x004fc80007ffe807 */
[-C--:B------:R-:W-:Y:S02]  /*1d00*/  IABS R18, R17.reuse ;  /* 0x0000001100127213 */ /* 0x080fe40000000000 */
[----:B------:R-:W-:Y:S02]  /*1d10*/  IABS R19, R17 ;  /* 0x0000001100137213 */ /* 0x000fe40000000000 */
[----:B------:R-:W0:Y:S02]  /*1d20*/  I2F.RP R22, R18 ;  /* 0x0000001200167306 */ /* 0x000e240000209400 */
[----:B------:R-:W-:-:S06]  /*1d30*/  IADD3 R19, PT, PT, RZ, -R19, RZ ;  /* 0x80000013ff137210 */ /* 0x000fcc0007ffe0ff */
[----:B0-----:R-:W0:Y:S02]  /*1d40*/  MUFU.RCP R22, R22 ;  /* 0x0000001600167308 */ /* 0x001e240000001000 */
[----:B0-----:R-:W-:-:S06]  /*1d50*/  IADD3 R4, PT, PT, R22, 0xffffffe, RZ ;  /* 0x0ffffffe16047810 */ /* 0x001fcc0007ffe0ff */
[----:B------:R0:W1:Y:S02]  /*1d60*/  F2I.FTZ.U32.TRUNC.NTZ R5, R4 ;  /* 0x0000000400057305 */ /* 0x000064000021f000 */
[----:B0-----:R-:W-:Y:S01]  /*1d70*/  IMAD.MOV.U32 R4, RZ, RZ, RZ ;  /* 0x000000ffff047224 */ /* 0x001fe200078e00ff */
[----:B-1----:R-:W-:-:S05]  /*1d80*/  IADD3 R16, PT, PT, RZ, -R5, RZ ;  /* 0x80000005ff107210 */ /* 0x002fca0007ffe0ff */
[----:B------:R-:W-:Y:S01]  /*1d90*/  IMAD.MOV.U32 R3, RZ, RZ, R16 ;  /* 0x000000ffff037224 */ /* 0x000fe200078e0010 */
[----:B------:R-:W-:-:S03]  /*1da0*/  IABS R16, R2 ;  /* 0x0000000200107213 */ /* 0x000fc60000000000 */
[----:B------:R-:W-:-:S04]  /*1db0*/  IMAD R3, R3, R18, RZ ;  /* 0x0000001203037224 */ /* 0x000fc800078e02ff */
[----:B------:R-:W-:Y:S01]  /*1dc0*/  IMAD.HI.U32 R4, R5, R3, R4 ;  /* 0x0000000305047227 */ /* 0x000fe200078e0004 */
[----:B------:R-:W-:-:S03]  /*1dd0*/  MOV R3, R16 ;  /* 0x0000001000037202 */ /* 0x000fc60000000f00 */
        /* <DEDUP_REMOVED lines=11> */
.L_x_17:
[----:B------:R-:W-:Y:S05]  /*1e90*/  BSYNC.RECONVERGENT B1 ;  /* 0x0000000000017941 */ /* 0x000fea0003800200 */
.L_x_16:
[----:B------:R-:W-:-:S04]  /*1ea0*/  SHF.L.U32 R6, R7, R6, RZ ;  /* 0x0000000607067219 */ /* 0x000fc800000006ff */
[----:B------:R-:W-:-:S04]  /*1eb0*/  IADD3 R6, PT, PT, R15, R6, RZ ;  /* 0x000000060f067210 */ /* 0x000fc80007ffe0ff */
[----:B------:R-:W-:-:S13]  /*1ec0*/  ISETP.NE.AND P0, PT, R6, 0x1041095, PT ;  /* 0x010410950600780c */ /* 0x000fda0003f05270 */
[----:B------:R-:W-:Y:S02]  /*1ed0*/  @!P0 LOP3.LUT R3, R13, 0xffff, RZ, 0xc0, !PT ;  /* 0x0000ffff0d038812 */ /* 0x000fe400078ec0ff */
[----:B------:R-:W-:Y:S02]  /*1ee0*/  @!P0 LOP3.LUT R2, R14, 0xdeece66d, RZ, 0x3c, !PT ;  /* 0xdeece66d0e028812 */ /* 0x000fe400078e3cff */
[----:B------:R-:W-:-:S05]  /*1ef0*/  @!P0 LOP3.LUT R3, R3, 0x5, RZ, 0x3c, !PT ;  /* 0x0000000503038812 */ /* 0x000fca00078e3cff */
[----:B------:R0:W-:Y:S02]  /*1f00*/  @!P0 STG.E.64 desc[UR6][R8.64], R2 ;  /* 0x0000000208008986 */ /* 0x0001e4000c101b06 */
.L_x_1:
[----:B------:R-:W-:Y:S05]  /*1f10*/  BSYNC.RECONVERGENT B0 ;  /* 0x0000000000007941 */ /* 0x000fea0003800200 */
.L_x_0:
[----:B------:R-:W-:Y:S02]  /*1f20*/  IADD3 R12, P0, PT, R12, -0x4b9ff597, RZ ;  /* 0xb4600a690c0c7810 */ /* 0x000fe40007f1e0ff */
[----:B------:R-:W-:Y:S02]  /*1f30*/  IADD3 R14, P1, PT, R14, 0x5bcb1365, RZ ;  /* 0x5bcb13650e0e7810 */ /* 0x000fe40007f3e0ff */
[----:B------:R-:W-:Y:S02]  /*1f40*/  IADD3.X R11, PT, PT, R11, 0x7760bb20, RZ, P0, !PT ;  /* 0x7760bb200b0b7810 */ /* 0x000fe400007fe4ff */
[----:B------:R-:W-:Y:S01]  /*1f50*/  IADD3.X R13, PT, PT, R13, 0xdfe0, RZ, P1, !PT ;  /* 0x0000dfe00d0d7810 */ /* 0x000fe20000ffe4ff */
[----:B------:R-:W-:Y:S08]  /*1f60*/  BRA.U UP0, `(.L_x_18) ;  /* 0xffffffe100947547 */ /* 0x000ff0000b83ffff */
[----:B------:R-:W-:Y:S05]  /*1f70*/  EXIT ;  /* 0x000000000000794d */ /* 0x000fea0003800000 */
.L_x_19:
[----:B------:R-:W-:-:S00]  /*1f80*/  BRA `(.L_x_19) ;  /* 0xfffffffc00fc7947 */ /* 0x000fc0000383ffff */
[----:B------:R-:W-:-:S00]  /*1f90*/  NOP ;  /* 0x0000000000007918 */ /* 0x000fc00000000000 */
        /* <DEDUP_REMOVED lines=14> */
.L_x_38:


//--------------------- .text._Z11check7RollsPmPKiS1_ --------------------------
	.section	.text._Z11check7RollsPmPKiS1_,"ax",@progbits
	.align	128
        .global         _Z11check7RollsPmPKiS1_
        .type           _Z11check7RollsPmPKiS1_,@function
        .size           _Z11check7RollsPmPKiS1_,(.L_x_39 - _Z11check7RollsPmPKiS1_)
        .other          _Z11check7RollsPmPKiS1_,@"STO_CUDA_ENTRY STV_DEFAULT"
_Z11check7RollsPmPKiS1_:
.text._Z11check7RollsPmPKiS1_:
        /* <DEDUP_REMOVED lines=9> */
[----:B------:R-:W-:Y:S01]  /*0090*/  HFMA2 R6, -RZ, RZ, -0.00101947784423828125, -1722 ;  /* 0x942de6baff067431 */ /* 0x000fe200000001ff */
[----:B------:R-:W-:Y:S01]  /*00a0*/  MOV R9, 0x615c ;  /* 0x0000615c00097802 */ /* 0x000fe20000000f00 */
[----:B------:R-:W-:Y:S01]  /*00b0*/  IMAD.MOV.U32 R8, RZ, RZ, 0xe462aa9 ;  /* 0x0e462aa9ff087424 */ /* 0x000fe200078e00ff */
[----:B------:R-:W-:Y:S01]  /*00c0*/  UMOV UR5, 0xb ;  /* 0x0000000b00057882 */ /* 0x000fe20000000000 */
[----:B-1----:R-:W-:Y:S01]  /*00d0*/  IMAD R15, R0, UR4, R15 ;  /* 0x00000004000f7c24 */ /* 0x002fe2000f8e020f */
[----:B------:R-:W-:-:S03]  /*00e0*/  UMOV UR4, URZ ;  /* 0x000000ff00047c82 */ /* 0x000fc60008000000 */
[----:B0-----:R-:W-:-:S04]  /*00f0*/  IMAD.WIDE R2, R15, 0x8, R2 ;  /* 0x000000080f027825 */ /* 0x001fc800078e0202 */
[----:B--2---:R-:W-:-:S04]  /*0100*/  IMAD.IADD R14, R15, 0x1, R4 ;  /* 0x000000010f0e7824 */ /* 0x004fc800078e0204 */
[----:B------:R-:W-:Y:S02]  /*0110*/  IMAD R14, R14, R7, 0x4 ;  /* 0x000000040e0e7424 */ /* 0x000fe400078e0207 */
[----:B------:R-:W-:-:S03]  /*0120*/  IMAD.MOV.U32 R7, RZ, RZ, 0x40 ;  /* 0x00000040ff077424 */ /* 0x000fc600078e00ff */
[----:B------:R-:W-:Y:S01]  /*0130*/  SHF.R.S32.HI R13, RZ, 0x1f, R14 ;  /* 0x0000001fff0d7819 */ /* 0x000fe2000001140e */
[----:B------:R-:W-:-:S04]  /*0140*/  IMAD.WIDE.U32 R4, R14, 0x14d20000, R6 ;  /* 0x14d200000e047825 */ /* 0x000fc800078e0006 */
[C---:B------:R-:W-:Y:S02]  /*0150*/  IMAD R11, R13.reuse, 0x14d20000, RZ ;  /* 0x14d200000d0b7824 */ /* 0x040fe400078e02ff */
[----:B------:R-:W-:Y:S02]  /*0160*/  IMAD R17, R13, 0x26ca0000, RZ ;  /* 0x26ca00000d117824 */ /* 0x000fe400078e02ff */
[----:B------:R-:W-:-:S04]  /*0170*/  IMAD.WIDE.U32 R6, R14, 0x26ca0000, R8 ;  /* 0x26ca00000e067825 */ /* 0x000fc800078e0008 */
[C---:B------:R-:W-:Y:S01]  /*0180*/  IMAD R11, R14.reuse, 0x764168c0, R11 ;  /* 0x764168c00e0b7824 */ /* 0x040fe200078e020b */
[----:B------:R-:W-:Y:S01]  /*0190*/  MOV R10, R6 ;  /* 0x00000006000a7202 */ /* 0x000fe20000000f00 */
[----:B------:R-:W-:Y:S02]  /*01a0*/  IMAD R17, R14, -0x403f486a, R17 ;  /* 0xbfc0b7960e117824 */ /* 0x000fe400078e0211 */
[----:B------:R-:W-:Y:S02]  /*01b0*/  IMAD.MOV.U32 R12, RZ, RZ, R4 ;  /* 0x000000ffff0c7224 */ /* 0x000fe400078e0004 */
[----:B------:R-:W-:Y:S02]  /*01c0*/  IMAD.IADD R11, R5, 0x1, R11 ;  /* 0x00000001050b7824 */ /* 0x000fe400078e020b */
[----:B------:R-:W-:-:S07]  /*01d0*/  IMAD.IADD R0, R7, 0x1, R17 ;  /* 0x0000000107007824 */ /* 0x000fce00078e0211 */
.L_x_36:
[----:B------:R-:W-:Y:S01]  /*01e0*/  MOV R9, UR4 ;  /* 0x0000000400097c02 */ /* 0x000fe20008000f00 */
[----:B------:R-:W-:Y:S02]  /*01f0*/  IMAD.U32 R8, RZ, RZ, UR5 ;  /* 0x00000005ff087e24 */ /* 0x000fe4000f8e00ff */
[----:B0-----:R-:W-:Y:S02]  /*0200*/  IMAD R5, R13, -0x33260000, RZ ;  /* 0xccda00000d057824 */ /* 0x001fe400078e02ff */
[----:B------:R-:W-:-:S04]  /*0210*/  IMAD.WIDE.U32 R8, R14, -0x33260000, R8 ;  /* 0xccda00000e087825 */ /* 0x000fc800078e0008 */
[----:B------:R-:W-:-:S04]  /*0220*/  IMAD R5, R14, 0xbbdd9, R5 ;  /* 0x000bbdd90e057824 */ /* 0x000fc800078e0205 */
[----:B------:R-:W-:Y:S02]  /*0230*/  IMAD.IADD R21, R9, 0x1, R5 ;  /* 0x0000000109157824 */ /* 0x000fe400078e0205 */
[----:B------:R-:W0:Y:S03]  /*0240*/  LDC.64 R4, c[0x0][0x388] ;  /* 0x0000e200ff047b82 */ /* 0x000e260000000a00 */
        /* <DEDUP_REMOVED lines=15> */
[----:B------:R-:W-:-:S04]  /*0340*/  IMAD.SHL.U32 R17, R15, 0x2, RZ ;  /* 0x000000020f117824 */ /* 0x000fc800078e00ff */
[----:B0-----:R-:W-:-:S05]  /*0350*/  IMAD.WIDE R16, R17, 0x4, R6 ;  /* 0x0000000411107825 */ /* 0x001fca00078e0206 */
[----:B------:R-:W2:Y:S01]  /*0360*/  LDG.E R19, desc[UR6][R16.64+0x4] ;  /* 0x0000040610137981 */ /* 0x000ea2000c1e1900 */
[----:B------:R-:W-:Y:S01]  /*0370*/  BSSY.RECONVERGENT B1, `(.L_x_22) ;  /* 0x0000023000017945 */ /* 0x000fe20003800200 */
[----:B------:R-:W-:Y:S01]  /*0380*/  HFMA2 R18, -RZ, RZ, 0, 5.9604644775390625e-08 ;  /* 0x00000001ff127431 */ /* 0x000fe200000001ff */
[----:B------:R-:W-:Y:S01]  /*0390*/  MOV R23, R8 ;  /* 0x0000000800177202 */ /* 0x000fe20000000f00 */
        /* <DEDUP_REMOVED lines=16> */
[----:B0-----:R-:W-:Y:S01]  /*04a0*/  MOV R18, RZ ;  /* 0x000000ff00127202 */ /* 0x001fe20000000f00 */
[----:B-1----:R-:W-:-:S04]  /*04b0*/  IMAD.MOV R25, RZ, RZ, -R19 ;  /* 0x000000ffff197224 */ /* 0x002fc800078e0a13 */
[----:B------:R-:W-:-:S04]  /*04c0*/  IMAD R25, R25, R22, RZ ;  /* 0x0000001619197224 */ /* 0x000fc800078e02ff */
[----:B------:R-:W-:-:S04]  /*04d0*/  IMAD.HI.U32 R19, R19, R25, R18 ;  /* 0x0000001913137227 */ /* 0x000fc800078e0012 */
[----:B------:R-:W-:Y:S02]  /*04e0*/  IMAD.MOV R18, RZ, RZ, -R23 ;  /* 0x000000ffff127224 */ /* 0x000fe400078e0a17 */
[----:B------:R-:W-:-:S04]  /*04f0*/  IMAD.HI.U32 R19, R19, R24, RZ ;  /* 0x0000001813137227 */ /* 0x000fc800078e00ff */
[----:B------:R-:W-:Y:S02]  /*0500*/  IMAD R19, R19, R18, R24 ;  /* 0x0000001213137224 */ /* 0x000fe400078e0218 */
[----:B------:R-:W-:-:S03]  /*0510*/  IMAD.MOV.U32 R23, RZ, RZ, R12 ;  /* 0x000000ffff177224 */ /* 0x000fc600078e000c */
        /* <DEDUP_REMOVED lines=8> */
.L_x_23:
[----:B------:R-:W-:Y:S05]  /*05a0*/  BSYNC.RECONVERGENT B1 ;  /* 0x0000000000017941 */ /* 0x000fea0003800200 */
.L_x_22:
        /* <DEDUP_REMOVED lines=20> */
[----:B------:R-:W-:Y:S01]  /*06f0*/  IMAD.MOV.U32 R20, RZ, RZ, 0x1 ;  /* 0x00000001ff147424 */ /* 0x000fe200078e00ff */
[----:B--2---:R-:W-:-:S13]  /*0700*/  ISETP.NE.AND P0, PT, R25, RZ, PT ;  /* 0x000000ff1900720c */ /* 0x004fda0003f05270 */
[----:B------:R-:W-:Y:S05]  /*0710*/  @!P0 BRA `(.L_x_25) ;  /* 0x0000000000808947 */ /* 0x000fea0003800000 */
[----:B------:R-:W2:Y:S02]  /*0720*/  LDG.E R18, desc[UR6][R18.64] ;  /* 0x0000000612127981 */ /* 0x000ea4000c1e1900 */
[----:B--2---:R-:W-:-:S04]  /*0730*/  IADD3 R25, PT, PT, R25, 0x1, -R18 ;  /* 0x0000000119197810 */ /* 0x004fc80007ffe812 */
[-C--:B------:R-:W-:Y:S02]  /*0740*/  IABS R23, R25.reuse ;  /* 0x0000001900177213 */ /* 0x080fe40000000000 */
[----:B------:R-:W-:Y:S02]  /*0750*/  IABS R19, R25 ;  /* 0x0000001900137213 */ /* 0x000fe40000000000 */
[----:B------:R-:W0:Y:S02]  /*0760*/  I2F.RP R26, R23 ;  /* 0x00000017001a7306 */ /* 0x000e240000209400 */
[----:B------:R-:W-:-:S06]  /*0770*/  IADD3 R19, PT, PT, RZ, -R19, RZ ;  /* 0x80000013ff137210 */ /* 0x000fcc0007ffe0ff */
[----:B0-----:R-:W0:Y:S02]  /*0780*/  MUFU.RCP R26, R26 ;  /* 0x0000001a001a7308 */ /* 0x001e240000001000 */
[----:B0-----:R-:W-:-:S06]  /*0790*/  VIADD R27, R26, 0xffffffe ;  /* 0x0ffffffe1a1b7836 */ /* 0x001fcc0000000000 */
[----:B------:R-:W0:Y:S02]  /*07a0*/  F2I.FTZ.U32.TRUNC.NTZ R21, R27 ;  /* 0x0000001b00157305 */ /* 0x000e24000021f000 */
[----:B0-----:R-:W-:-:S05]  /*07b0*/  IADD3 R20, PT, PT, RZ, -R21, RZ ;  /* 0x80000015ff147210 */ /* 0x001fca0007ffe0ff */
[----:B------:R-:W-:Y:S02]  /*07c0*/  IMAD R17, R20, R23, RZ ;  /* 0x0000001714117224 */ /* 0x000fe400078e02ff */
[----:B------:R-:W-:-:S04]  /*07d0*/  IMAD.MOV.U32 R20, RZ, RZ, RZ ;  /* 0x000000ffff147224 */ /* 0x000fc800078e00ff */
[----:B------:R-:W-:-:S04]  /*07e0*/  IMAD.HI.U32 R20, R21, R17, R20 ;  /* 0x0000001115147227 */ /* 0x000fc800078e0014 */
[----:B------:R-:W-:-:S04]  /*07f0*/  IMAD R17, R22, -0x21131993, RZ ;  /* 0xdeece66d16117824 */ /* 0x000fc800078e02ff */
[C---:B------:R-:W-:Y:S02]  /*0800*/  IMAD R21, R16.reuse, 0x5, R17 ;  /* 0x0000000510157824 */ /* 0x040fe400078e0211 */
[----:B------:R-:W-:-:S04]  /*0810*/  IMAD.WIDE.U32 R16, R16, -0x21131993, R8 ;  /* 0xdeece66d10107825 */ /* 0x000fc800078e0008 */
[----:B------:R-:W-:-:S05]  /*0820*/  IMAD.IADD R21, R17, 0x1, R21 ;  /* 0x0000000111157824 */ /* 0x000fca00078e0215 */
        /* <DEDUP_REMOVED lines=10> */
[----:B------:R-:W-:Y:S02]  /*08d0*/  @!P1 IMAD.IADD R20, R20, 0x1, -R23 ;  /* 0x0000000114149824 */ /* 0x000fe400078e0a17 */
[----:B------:R-:W-:-:S03]  /*08e0*/  IMAD.MOV.U32 R23, RZ, RZ, R16 ;  /* 0x000000ffff177224 */ /* 0x000fc600078e0010 */
[----:B------:R-:W-:Y:S02]  /*08f0*/  @!P2 IADD3 R20, PT, PT, -R20, RZ, RZ ;  /* 0x000000ff1414a210 */ /* 0x000fe40007ffe1ff */
[----:B------:R-:W-:-:S05]  /*0900*/  @!P0 LOP3.LUT R20, RZ, R25, RZ, 0x33, !PT ;  /* 0x00000019ff148212 */ /* 0x000fca00078e33ff */
[----:B------:R-:W-:-:S07]  /*0910*/  IMAD.IADD R20, R18, 0x1, R20 ;  /* 0x0000000112147824 */ /* 0x000fce00078e0214 */
.L_x_25:
[----:B------:R-:W-:Y:S05]  /*0920*/  BSYNC.RECONVERGENT B1 ;  /* 0x0000000000017941 */ /* 0x000fea0003800200 */
.L_x_24:
        /* <DEDUP_REMOVED lines=56> */
.L_x_27:
[----:B------:R-:W-:Y:S05]  /*0cb0*/  BSYNC.RECONVERGENT B1 ;  /* 0x0000000000017941 */ /* 0x000fea0003800200 */
.L_x_26:
        /* <DEDUP_REMOVED lines=30> */
[-C--:B------:R-:W-:Y:S02]  /*0ea0*/  IABS R24, R26.reuse ;  /* 0x0000001a00187213 */ /* 0x080fe40000000000 */
[----:B------:R-:W-:Y:S02]  /*0eb0*/  IABS R21, R26 ;  /* 0x0000001a00157213 */ /* 0x000fe40000000000 */
[----:B------:R-:W0:Y:S02]  /*0ec0*/  I2F.RP R19, R24 ;  /* 0x0000001800137306 */ /* 0x000e240000209400 */
[----:B------:R-:W-:-:S06]  /*0ed0*/  IADD3 R21, PT, PT, RZ, -R21, RZ ;  /* 0x80000015ff157210 */ /* 0x000fcc0007ffe0ff */
[----:B0-----:R-:W0:Y:S02]  /*0ee0*/  MUFU.RCP R19, R19 ;  /* 0x0000001300137308 */ /* 0x001e240000001000 */
[----:B0-----:R-:W-:-:S06]  /*0ef0*/  IADD3 R23, PT, PT, R19, 0xffffffe, RZ ;  /* 0x0ffffffe13177810 */ /* 0x001fcc0007ffe0ff */
[----:B------:R-:W0:Y:S02]  /*0f00*/  F2I.FTZ.U32.TRUNC.NTZ R23, R23 ;  /* 0x0000001700177305 */ /* 0x000e24000021f000 */
[----:B0-----:R-:W-:-:S04]  /*0f10*/  IMAD.MOV R17, RZ, RZ, -R23 ;  /* 0x000000ffff117224 */ /* 0x001fc800078e0a17 */
[----:B------:R-:W-:-:S04]  /*0f20*/  IMAD R17, R17, R24, RZ ;  /* 0x0000001811117224 */ /* 0x000fc800078e02ff */
[----:B------:R-:W-:-:S04]  /*0f30*/  IMAD.HI.U32 R22, R23, R17, R22 ;  /* 0x0000001117167227 */ /* 0x000fc800078e0016 */
[----:B------:R-:W-:-:S04]  /*0f40*/  IMAD.WIDE.U32 R16, R16, -0x21131993, R8 ;  /* 0xdeece66d10107825 */ /* 0x000fc800078e0008 */
[----:B------:R-:W-:-:S05]  /*0f50*/  IMAD.IADD R19, R17, 0x1, R25 ;  /* 0x0000000111137824 */ /* 0x000fca00078e0219 */
[----:B------:R-:W-:-:S04]  /*0f60*/  LOP3.LUT R19, R19, 0xffff, RZ, 0xc0, !PT ;  /* 0x0000ffff13137812 */ /* 0x000fc800078ec0ff */
[----:B------:R-:W-:-:S04]  /*0f70*/  SHF.R.U64 R23, R16, 0x11, R19 ;  /* 0x0000001110177819 */ /* 0x000fc80000001213 */
[----:B------:R-:W-:Y:S02]  /*0f80*/  IABS R17, R23 ;  /* 0x0000001700117213 */ /* 0x000fe40000000000 */
[----:B------:R-:W-:Y:S02]  /*0f90*/  ISETP.GE.AND P2, PT, R23, RZ, PT ;  /* 0x000000ff1700720c */ /* 0x000fe40003f46270 */
[----:B------:R-:W-:Y:S01]  /*0fa0*/  MOV R23, R16 ;  /* 0x0000001000177202 */ /* 0x000fe20000000f00 */
        /* <DEDUP_REMOVED lines=8> */
[----:B------:R-:W-:-:S05]  /*1030*/  @!P0 LOP3.LUT R17, RZ, R26, RZ, 0x33, !PT ;  /* 0x0000001aff118212 */ /* 0x000fca00078e33ff */
[----:B------:R-:W-:-:S07]  /*1040*/  IMAD.IADD R24, R20, 0x1, R17 ;  /* 0x0000000114187824 */ /* 0x000fce00078e0211 */
.L_x_29:
[----:B------:R-:W-:Y:S05]  /*1050*/  BSYNC.RECONVERGENT B1 ;  /* 0x0000000000017941 */ /* 0x000fea0003800200 */
.L_x_28:
        /* <DEDUP_REMOVED lines=55> */
.L_x_31:
[----:B------:R-:W-:Y:S05]  /*13d0*/  BSYNC.RECONVERGENT B1 ;  /* 0x0000000000017941 */ /* 0x000fea0003800200 */
.L_x_30:
        /* <DEDUP_REMOVED lines=26> */
[----:B------:R-:W-:Y:S01]  /*1580*/  IMAD R25, R25, -0x21131993, RZ ;  /* 0xdeece66d19197824 */ /* 0x000fe200078e02ff */
        /* <DEDUP_REMOVED lines=11> */
[C---:B------:R-:W-:Y:S02]  /*1640*/  IMAD R21, R16.reuse, 0x5, R25 ;  /* 0x0000000510157824 */ /* 0x040fe400078e0219 */
[----:B------:R-:W-:-:S04]  /*1650*/  IMAD.WIDE.U32 R16, R16, -0x21131993, R8 ;  /* 0xdeece66d10107825 */ /* 0x000fc800078e0008 */
[----:B------:R-:W-:Y:S01]  /*1660*/  IMAD.IADD R21, R17, 0x1, R21 ;  /* 0x0000000111157824 */ /* 0x000fe200078e0215 */
[----:B------:R-:W-:-:S04]  /*1670*/  MOV R27, R16 ;  /* 0x00000010001b7202 */ /* 0x000fc80000000f00 */
        /* <DEDUP_REMOVED lines=14> */
.L_x_33:
[----:B------:R-:W-:Y:S05]  /*1760*/  BSYNC.RECONVERGENT B1 ;  /* 0x0000000000017941 */ /* 0x000fea0003800200 */
.L_x_32:
[----:B------:R-:W-:Y:S02]  /*1770*/  IMAD R18, R21, -0x21131993, RZ ;  /* 0xdeece66d15127824 */ /* 0x000fe400078e02ff */
[----:B------:R-:W-:-:S04]  /*1780*/  IMAD.WIDE.U32 R16, R27, -0x21131993, R8 ;  /* 0xdeece66d1b107825 */ /* 0x000fc800078e0008 */
[----:B------:R-:W-:-:S05]  /*1790*/  IMAD R19, R27, 0x5, R18 ;  /* 0x000000051b137824 */ /* 0x000fca00078e0212 */
[----:B------:R-:W-:-:S04]  /*17a0*/  IADD3 R19, PT, PT, R17, R19, RZ ;  /* 0x0000001311137210 */ /* 0x000fc80007ffe0ff */
        /* <DEDUP_REMOVED lines=15> */
[----:B------:R-:W-:Y:S02]  /*18a0*/  HFMA2 R5, -RZ, RZ, 0, 5.9604644775390625e-08 ;  /* 0x00000001ff057431 */ /* 0x000fe400000001ff */
[----:B------:R-:W-:Y:S01]  /*18b0*/  IMAD R18, R4, 0x6, RZ ;  /* 0x0000000604127824 */ /* 0x000fe200078e02ff */
[----:B--2---:R-:W-:-:S13]  /*18c0*/  ISETP.NE.AND P0, PT, R21, RZ, PT ;  /* 0x000000ff1500720c */ /* 0x004fda0003f05270 */
[----:B------:R-:W-:Y:S05]  /*18d0*/  @!P0 BRA `(.L_x_35) ;  /* 0x0000000000888947 */ /* 0x000fea0003800000 */
[----:B------:R0:W2:Y:S01]  /*18e0*/  LDG.E R6, desc[UR6][R6.64] ;  /* 0x0000000606067981 */ /* 0x0000a2000c1e1900 */
[----:B------:R-:W-:Y:S02]  /*18f0*/  IMAD R19, R19, -0x21131993, RZ ;  /* 0xdeece66d13137824 */ /* 0x000fe400078e02ff */
[----:B------:R-:W-:-:S04]  /*1900*/  IMAD.WIDE.U32 R8, R16, -0x21131993, R8 ;  /* 0xdeece66d10087825 */ /* 0x000fc800078e0008 */
[----:B------:R-:W-:-:S05]  /*1910*/  IMAD R19, R16, 0x5, R19 ;  /* 0x0000000510137824 */ /* 0x000fca00078e0213 */
[----:B0-----:R-:W-:-:S04]  /*1920*/  IADD3 R7, PT, PT, R9, R19, RZ ;  /* 0x0000001309077210 */ /* 0x001fc80007ffe0ff */
[----:B------:R-:W-:-:S04]  /*1930*/  SHF.R.U64 R7, R8, 0x11, R7 ;  /* 0x0000001108077819 */ /* 0x000fc80000001207 */
[----:B------:R-:W-:-:S04]  /*1940*/  LOP3.LUT R7, R7, 0x7fffffff, RZ, 0xc0, !PT ;  /* 0x7fffffff07077812 */ /* 0x000fc800078ec0ff */
[----:B------:R-:W-:Y:S02]  /*1950*/  ISETP.GE.AND P2, PT, R7, RZ, PT ;  /* 0x000000ff0700720c */ /* 0x000fe40003f46270 */
[----:B--2---:R-:W-:-:S04]  /*1960*/  IADD3 R17, PT, PT, R21, 0x1, -R6 ;  /* 0x0000000115117810 */ /* 0x004fc80007ffe806 */
[-C--:B------:R-:W-:Y:S02]  /*1970*/  IABS R21, R17.reuse ;  /* 0x0000001100157213 */ /* 0x080fe40000000000 */
[----:B------:R-:W-:Y:S02]  /*1980*/  IABS R16, R17 ;  /* 0x0000001100107213 */ /* 0x000fe40000000000 */
[----:B------:R-:W0:Y:S03]  /*1990*/  I2F.RP R22, R21 ;  /* 0x0000001500167306 */ /* 0x000e260000209400 */
[----:B------:R-:W-:-:S05]  /*19a0*/  IMAD.MOV R16, RZ, RZ, -R16 ;  /* 0x000000ffff107224 */ /* 0x000fca00078e0a10 */
[----:B0-----:R-:W0:Y:S02]  /*19b0*/  MUFU.RCP R22, R22 ;  /* 0x0000001600167308 */ /* 0x001e240000001000 */
[----:B0-----:R-:W-:-:S06]  /*19c0*/  VIADD R4, R22, 0xffffffe ;  /* 0x0ffffffe16047836 */ /* 0x001fcc0000000000 */
[----:B------:R0:W1:Y:S02]  /*19d0*/  F2I.FTZ.U32.TRUNC.NTZ R5, R4 ;  /* 0x0000000400057305 */ /* 0x000064000021f000 */
[----:B0-----:R-:W-:Y:S01]  /*19e0*/  MOV R4, RZ ;  /* 0x000000ff00047202 */ /* 0x001fe20000000f00 */
[----:B-1----:R-:W-:-:S05]  /*19f0*/  IMAD.MOV R9, RZ, RZ, -R5 ;  /* 0x000000ffff097224 */ /* 0x002fca00078e0a05 */
[----:B------:R-:W-:-:S05]  /*1a00*/  MOV R8, R9 ;  /* 0x0000000900087202 */ /* 0x000fca0000000f00 */
[----:B------:R-:W-:Y:S01]  /*1a10*/  IMAD R9, R8, R21, RZ ;  /* 0x0000001508097224 */ /* 0x000fe200078e02ff */
[----:B------:R-:W-:-:S03]  /*1a20*/  IABS R8, R7 ;  /* 0x0000000700087213 */ /* 0x000fc60000000000 */
[----:B------:R-:W-:-:S04]  /*1a30*/  IMAD.HI.U32 R4, R5, R9, R4 ;  /* 0x0000000905047227 */ /* 0x000fc800078e0004 */
[----:B------:R-:W-:Y:S01]  /*1a40*/  IMAD.MOV.U32 R5, RZ, RZ, R8 ;  /* 0x000000ffff057224 */ /* 0x000fe200078e0008 */
[----:B------:R-:W-:-:S03]  /*1a50*/  MOV R8, R16 ;  /* 0x0000001000087202 */ /* 0x000fc60000000f00 */
        /* <DEDUP_REMOVED lines=10> */
.L_x_35:
[----:B------:R-:W-:Y:S05]  /*1b00*/  BSYNC.RECONVERGENT B1 ;  /* 0x0000000000017941 */ /* 0x000fea0003800200 */
.L_x_34:
[----:B------:R-:W-:-:S04]  /*1b10*/  SHF.L.U32 R5, R5, R18, RZ ;  /* 0x0000001205057219 */ /* 0x000fc800000006ff */
[----:B------:R-:W-:-:S04]  /*1b20*/  IADD3 R5, PT, PT, R5, R20, R15 ;  /* 0x0000001405057210 */ /* 0x000fc80007ffe00f */
[----:B------:R-:W-:-:S13]  /*1b30*/  ISETP.NE.AND P0, PT, R5, 0x1041095, PT ;  /* 0x010410950500780c */ /* 0x000fda0003f05270 */
[----:B------:R-:W-:Y:S02]  /*1b40*/  @!P0 LOP3.LUT R5, R0, 0xffff, RZ, 0xc0, !PT ;  /* 0x0000ffff00058812 */ /* 0x000fe400078ec0ff */
[----:B------:R-:W-:Y:S02]  /*1b50*/  @!P0 LOP3.LUT R4, R10, 0xdeece66d, RZ, 0x3c, !PT ;  /* 0xdeece66d0a048812 */ /* 0x000fe400078e3cff */
[----:B------:R-:W-:-:S05]  /*1b60*/  @!P0 LOP3.LUT R5, R5, 0x5, RZ, 0x3c, !PT ;  /* 0x0000000505058812 */ /* 0x000fca00078e3cff */
[----:B------:R0:W-:Y:S02]  /*1b70*/  @!P0 STG.E.64 desc[UR6][R2.64], R4 ;  /* 0x0000000402008986 */ /* 0x0001e4000c101b06 */
.L_x_21:
[----:B------:R-:W-:Y:S05]  /*1b80*/  BSYNC.RECONVERGENT B0 ;  /* 0x0000000000007941 */ /* 0x000fea0003800200 */
.L_x_20:
[----:B------:R-:W-:Y:S02]  /*1b90*/  IADD3 R12, P0, PT, R12, -0x4b9ff597, RZ ;  /* 0xb4600a690c0c7810 */ /* 0x000fe40007f1e0ff */
[----:B------:R-:W-:Y:S02]  /*1ba0*/  IADD3 R10, P1, PT, R10, 0x5bcb1365, RZ ;  /* 0x5bcb13650a0a7810 */ /* 0x000fe40007f3e0ff */
[----:B------:R-:W-:Y:S02]  /*1bb0*/  IADD3.X R11, PT, PT, R11, 0x7760bb20, RZ, P0, !PT ;  /* 0x7760bb200b0b7810 */ /* 0x000fe400007fe4ff */
[----:B------:R-:W-:Y:S01]  /*1bc0*/  IADD3.X R0, PT, PT, R0, 0xdfe0, RZ, P1, !PT ;  /* 0x0000dfe000007810 */ /* 0x000fe20000ffe4ff */
[----:B------:R-:W-:Y:S08]  /*1bd0*/  BRA.U UP0, `(.L_x_36) ;  /* 0xffffffe500807547 */ /* 0x000ff0000b83ffff */
[----:B------:R-:W-:Y:S05]  /*1be0*/  EXIT ;  /* 0x000000000000794d */ /* 0x000fea0003800000 */
.L_x_37:
        /* <DEDUP_REMOVED lines=9> */
.L_x_39:


//--------------------- .nv.shared.reserved.0     --------------------------
	.section	.nv.shared.reserved.0,"aw",@nobits
	.weak		__nv_reservedSMEM_offset_0_alias
	.size		__nv_reservedSMEM_offset_0_alias, 0, 64
	.other		__nv_reservedSMEM_offset_0_alias,@"STO_CUDA_RESERVED_SHARED STV_DEFAULT"
__nv_reservedSMEM_offset_0_alias:
	.zero		0
	.zero		64


//--------------------- .nv.constant0._Z11check8RollsPmPKiS1_ --------------------------
	.section	.nv.constant0._Z11check8RollsPmPKiS1_,"a",@progbits
	.sectionflags	@""
	.align	4
.nv.constant0._Z11check8RollsPmPKiS1_:
	.zero		920


//--------------------- .nv.constant0._Z11check7RollsPmPKiS1_ --------------------------
	.section	.nv.constant0._Z11check7RollsPmPKiS1_,"a",@progbits
	.sectionflags	@""
	.align	4
.nv.constant0._Z11check7RollsPmPKiS1_:
	.zero		920


//--------------------- SYMBOLS --------------------------

	.type		.nv.reservedSmem.offset0,@object
	.size		.nv.reservedSmem.offset0,0x4
